//
// Generated by NVIDIA NVVM Compiler
//
// Compiler Build ID: CL-36424714
// Cuda compilation tools, release 13.0, V13.0.88
// Based on NVVM 20.0.0
//

.version 9.0
.target sm_100
.address_size 64

	// .globl	ema_batch_f32

.visible .entry ema_batch_f32(
	.param .u64 .ptr .align 1 ema_batch_f32_param_0,
	.param .u64 .ptr .align 1 ema_batch_f32_param_1,
	.param .u64 .ptr .align 1 ema_batch_f32_param_2,
	.param .u32 ema_batch_f32_param_3,
	.param .u32 ema_batch_f32_param_4,
	.param .u32 ema_batch_f32_param_5,
	.param .u64 .ptr .align 1 ema_batch_f32_param_6
)
{
	.reg .pred 	%p<118>;
	.reg .b32 	%r<256>;
	.reg .b32 	%f<278>;
	.reg .b64 	%rd<98>;

	ld.param.u64 	%rd28, [ema_batch_f32_param_0];
	ld.param.u64 	%rd29, [ema_batch_f32_param_1];
	ld.param.u64 	%rd30, [ema_batch_f32_param_2];
	ld.param.u32 	%r112, [ema_batch_f32_param_3];
	ld.param.u32 	%r226, [ema_batch_f32_param_4];
	ld.param.u32 	%r114, [ema_batch_f32_param_5];
	ld.param.u64 	%rd31, [ema_batch_f32_param_6];
	cvta.to.global.u64 	%rd1, %rd31;
	cvta.to.global.u64 	%rd2, %rd28;
	mov.u32 	%r1, %ctaid.x;
	setp.ge.s32 	%p6, %r1, %r114;
	setp.lt.s32 	%p7, %r112, 1;
	or.pred  	%p8, %p7, %p6;
	@%p8 bra 	$L__BB0_91;
	cvta.to.global.u64 	%rd32, %rd29;
	mul.wide.u32 	%rd33, %r1, 4;
	add.s64 	%rd34, %rd32, %rd33;
	ld.global.nc.u32 	%r2, [%rd34];
	setp.lt.s32 	%p9, %r2, 1;
	setp.ge.s32 	%p10, %r226, %r112;
	or.pred  	%p11, %p10, %p9;
	@%p11 bra 	$L__BB0_91;
	cvta.to.global.u64 	%rd35, %rd30;
	add.s64 	%rd37, %rd35, %rd33;
	ld.global.nc.f32 	%f1, [%rd37];
	mov.f32 	%f68, 0f3F800000;
	sub.f32 	%f2, %f68, %f1;
	mul.wide.u32 	%rd3, %r112, %r1;
	mov.u32 	%r3, %tid.x;
	setp.ge.s32 	%p12, %r3, %r226;
	@%p12 bra 	$L__BB0_5;
	mov.u32 	%r4, %ntid.x;
	mov.u32 	%r214, %r3;
$L__BB0_4:
	cvt.s64.s32 	%rd38, %r214;
	add.s64 	%rd39, %rd3, %rd38;
	shl.b64 	%rd40, %rd39, 2;
	add.s64 	%rd41, %rd1, %rd40;
	mov.b32 	%r115, 2143289344;
	st.global.u32 	[%rd41], %r115;
	add.s32 	%r214, %r214, %r4;
	setp.lt.s32 	%p13, %r214, %r226;
	@%p13 bra 	$L__BB0_4;
$L__BB0_5:
	mov.u32 	%r116, %ntid.x;
	setp.gt.u32 	%p14, %r116, 31;
	@%p14 bra 	$L__BB0_43;
	setp.ne.s32 	%p92, %r3, 0;
	@%p92 bra 	$L__BB0_91;
	add.s32 	%r7, %r2, %r226;
	min.s32 	%r8, %r7, %r112;
	cvt.s64.s32 	%rd71, %r226;
	mul.wide.s32 	%rd72, %r226, 4;
	add.s64 	%rd73, %rd2, %rd72;
	ld.global.f32 	%f257, [%rd73];
	add.s64 	%rd74, %rd3, %rd71;
	shl.b64 	%rd75, %rd74, 2;
	add.s64 	%rd76, %rd1, %rd75;
	st.global.f32 	[%rd76], %f257;
	add.s32 	%r227, %r226, 1;
	setp.ge.s32 	%p93, %r227, %r8;
	@%p93 bra 	$L__BB0_25;
	not.b32 	%r203, %r226;
	add.s32 	%r10, %r8, %r203;
	sub.s32 	%r204, %r8, %r226;
	add.s32 	%r205, %r204, -2;
	and.b32  	%r11, %r10, 3;
	setp.lt.u32 	%p94, %r205, 3;
	mov.b32 	%r229, 1;
	@%p94 bra 	$L__BB0_20;
	and.b32  	%r207, %r10, -4;
	neg.s32 	%r225, %r207;
	add.s64 	%rd4, %rd2, 8;
	add.s64 	%rd5, %rd1, 8;
	mov.b32 	%r229, 1;
$L__BB0_10:
	cvt.s64.s32 	%rd77, %r227;
	mul.wide.s32 	%rd78, %r227, 4;
	add.s64 	%rd11, %rd4, %rd78;
	add.s64 	%rd79, %rd3, %rd77;
	shl.b64 	%rd12, %rd79, 2;
	ld.global.f32 	%f15, [%rd11+-8];
	abs.f32 	%f204, %f15;
	setp.equ.f32 	%p95, %f204, 0f7F800000;
	@%p95 bra 	$L__BB0_12;
	add.s32 	%r229, %r229, 1;
	cvt.rn.f32.s32 	%f205, %r229;
	mov.f32 	%f206, 0f3F800000;
	div.approx.f32 	%f207, %f206, %f205;
	sub.f32 	%f208, %f15, %f257;
	fma.rn.f32 	%f257, %f208, %f207, %f257;
$L__BB0_12:
	add.s64 	%rd13, %rd5, %rd12;
	st.global.f32 	[%rd13+-8], %f257;
	ld.global.f32 	%f18, [%rd11+-4];
	abs.f32 	%f209, %f18;
	setp.equ.f32 	%p96, %f209, 0f7F800000;
	@%p96 bra 	$L__BB0_14;
	add.s32 	%r229, %r229, 1;
	cvt.rn.f32.s32 	%f210, %r229;
	mov.f32 	%f211, 0f3F800000;
	div.approx.f32 	%f212, %f211, %f210;
	sub.f32 	%f213, %f18, %f257;
	fma.rn.f32 	%f257, %f213, %f212, %f257;
$L__BB0_14:
	st.global.f32 	[%rd13+-4], %f257;
	ld.global.f32 	%f21, [%rd11];
	abs.f32 	%f214, %f21;
	setp.equ.f32 	%p97, %f214, 0f7F800000;
	@%p97 bra 	$L__BB0_16;
	add.s32 	%r229, %r229, 1;
	cvt.rn.f32.s32 	%f215, %r229;
	mov.f32 	%f216, 0f3F800000;
	div.approx.f32 	%f217, %f216, %f215;
	sub.f32 	%f218, %f21, %f257;
	fma.rn.f32 	%f257, %f218, %f217, %f257;
$L__BB0_16:
	st.global.f32 	[%rd13], %f257;
	ld.global.f32 	%f24, [%rd11+4];
	abs.f32 	%f219, %f24;
	setp.equ.f32 	%p98, %f219, 0f7F800000;
	@%p98 bra 	$L__BB0_18;
	add.s32 	%r229, %r229, 1;
	cvt.rn.f32.s32 	%f220, %r229;
	mov.f32 	%f221, 0f3F800000;
	div.approx.f32 	%f222, %f221, %f220;
	sub.f32 	%f223, %f24, %f257;
	fma.rn.f32 	%f257, %f223, %f222, %f257;
$L__BB0_18:
	st.global.f32 	[%rd13+4], %f257;
	add.s32 	%r227, %r227, 4;
	add.s32 	%r226, %r226, 4;
	add.s32 	%r225, %r225, 4;
	setp.eq.s32 	%p99, %r225, 0;
	@%p99 bra 	$L__BB0_19;
	bra.uni 	$L__BB0_10;
$L__BB0_19:
	add.s32 	%r227, %r226, 1;
$L__BB0_20:
	setp.eq.s32 	%p100, %r11, 0;
	@%p100 bra 	$L__BB0_25;
	neg.s32 	%r217, %r11;
$L__BB0_22:
	.pragma "nounroll";
	cvt.s64.s32 	%rd80, %r227;
	add.s64 	%rd81, %rd3, %rd80;
	shl.b64 	%rd6, %rd81, 2;
	mul.wide.s32 	%rd82, %r227, 4;
	add.s64 	%rd83, %rd2, %rd82;
	ld.global.f32 	%f7, [%rd83];
	abs.f32 	%f224, %f7;
	setp.equ.f32 	%p101, %f224, 0f7F800000;
	@%p101 bra 	$L__BB0_24;
	add.s32 	%r229, %r229, 1;
	cvt.rn.f32.s32 	%f225, %r229;
	mov.f32 	%f226, 0f3F800000;
	div.approx.f32 	%f227, %f226, %f225;
	sub.f32 	%f228, %f7, %f257;
	fma.rn.f32 	%f257, %f228, %f227, %f257;
$L__BB0_24:
	add.s64 	%rd84, %rd1, %rd6;
	st.global.f32 	[%rd84], %f257;
	add.s32 	%r227, %r227, 1;
	add.s32 	%r217, %r217, 1;
	setp.ne.s32 	%p102, %r217, 0;
	@%p102 bra 	$L__BB0_22;
$L__BB0_25:
	setp.ge.s32 	%p103, %r7, %r112;
	@%p103 bra 	$L__BB0_91;
	sub.s32 	%r208, %r112, %r8;
	and.b32  	%r24, %r208, 3;
	setp.eq.s32 	%p104, %r24, 0;
	mov.u32 	%r224, %r8;
	@%p104 bra 	$L__BB0_32;
	add.s32 	%r222, %r8, 64;
	add.s64 	%rd7, %rd28, 256;
	neg.s32 	%r221, %r24;
	mov.u32 	%r223, %r8;
$L__BB0_28:
	.pragma "nounroll";
	cvt.s64.s32 	%rd85, %r223;
	mul.wide.s32 	%rd8, %r223, 4;
	add.s64 	%rd9, %rd7, %rd8;
	add.s64 	%rd86, %rd3, %rd85;
	shl.b64 	%rd10, %rd86, 2;
	setp.ge.s32 	%p105, %r222, %r112;
	@%p105 bra 	$L__BB0_30;
	// begin inline asm
	prefetch.global.L2 [%rd9];
	// end inline asm
$L__BB0_30:
	add.s64 	%rd88, %rd2, %rd8;
	ld.global.f32 	%f229, [%rd88];
	abs.f32 	%f230, %f229;
	setp.equ.f32 	%p106, %f230, 0f7F800000;
	sub.f32 	%f231, %f229, %f257;
	fma.rn.f32 	%f232, %f231, %f1, %f257;
	selp.f32 	%f257, %f257, %f232, %p106;
	add.s64 	%rd89, %rd1, %rd10;
	st.global.f32 	[%rd89], %f257;
	add.s32 	%r223, %r223, 1;
	add.s32 	%r222, %r222, 1;
	add.s32 	%r221, %r221, 1;
	setp.ne.s32 	%p107, %r221, 0;
	@%p107 bra 	$L__BB0_28;
	add.s32 	%r224, %r222, -64;
$L__BB0_32:
	sub.s32 	%r209, %r8, %r112;
	setp.gt.u32 	%p108, %r209, -4;
	@%p108 bra 	$L__BB0_91;
	sub.s32 	%r234, %r224, %r112;
	add.s32 	%r233, %r224, 64;
$L__BB0_34:
	add.s32 	%r210, %r233, -64;
	setp.ge.s32 	%p109, %r233, %r112;
	cvt.s64.s32 	%rd14, %r210;
	mul.wide.s32 	%rd90, %r210, 4;
	add.s64 	%rd15, %rd28, %rd90;
	@%p109 bra 	$L__BB0_36;
	add.s64 	%rd91, %rd15, 256;
	// begin inline asm
	prefetch.global.L2 [%rd91];
	// end inline asm
$L__BB0_36:
	shl.b64 	%rd92, %rd14, 2;
	add.s64 	%rd16, %rd2, %rd92;
	ld.global.f32 	%f233, [%rd16];
	abs.f32 	%f234, %f233;
	setp.equ.f32 	%p110, %f234, 0f7F800000;
	sub.f32 	%f235, %f233, %f257;
	fma.rn.f32 	%f236, %f235, %f1, %f257;
	selp.f32 	%f28, %f257, %f236, %p110;
	add.s64 	%rd93, %rd3, %rd14;
	shl.b64 	%rd94, %rd93, 2;
	add.s64 	%rd17, %rd1, %rd94;
	st.global.f32 	[%rd17], %f28;
	add.s32 	%r211, %r233, 1;
	setp.ge.s32 	%p111, %r211, %r112;
	@%p111 bra 	$L__BB0_38;
	add.s64 	%rd95, %rd15, 260;
	// begin inline asm
	prefetch.global.L2 [%rd95];
	// end inline asm
$L__BB0_38:
	ld.global.f32 	%f237, [%rd16+4];
	abs.f32 	%f238, %f237;
	setp.equ.f32 	%p112, %f238, 0f7F800000;
	sub.f32 	%f239, %f237, %f28;
	fma.rn.f32 	%f240, %f239, %f1, %f28;
	selp.f32 	%f29, %f28, %f240, %p112;
	st.global.f32 	[%rd17+4], %f29;
	add.s32 	%r212, %r233, 2;
	setp.ge.s32 	%p113, %r212, %r112;
	@%p113 bra 	$L__BB0_40;
	add.s64 	%rd96, %rd15, 264;
	// begin inline asm
	prefetch.global.L2 [%rd96];
	// end inline asm
$L__BB0_40:
	ld.global.f32 	%f241, [%rd16+8];
	abs.f32 	%f242, %f241;
	setp.equ.f32 	%p114, %f242, 0f7F800000;
	sub.f32 	%f243, %f241, %f29;
	fma.rn.f32 	%f244, %f243, %f1, %f29;
	selp.f32 	%f30, %f29, %f244, %p114;
	st.global.f32 	[%rd17+8], %f30;
	add.s32 	%r213, %r233, 3;
	setp.ge.s32 	%p115, %r213, %r112;
	@%p115 bra 	$L__BB0_42;
	add.s64 	%rd97, %rd15, 268;
	// begin inline asm
	prefetch.global.L2 [%rd97];
	// end inline asm
$L__BB0_42:
	ld.global.f32 	%f245, [%rd16+12];
	abs.f32 	%f246, %f245;
	setp.equ.f32 	%p116, %f246, 0f7F800000;
	sub.f32 	%f247, %f245, %f30;
	fma.rn.f32 	%f248, %f247, %f1, %f30;
	selp.f32 	%f257, %f30, %f248, %p116;
	st.global.f32 	[%rd17+12], %f257;
	add.s32 	%r234, %r234, 4;
	add.s32 	%r233, %r233, 4;
	setp.eq.s32 	%p117, %r234, 0;
	@%p117 bra 	$L__BB0_91;
	bra.uni 	$L__BB0_34;
$L__BB0_43:
	setp.gt.u32 	%p15, %r3, 31;
	@%p15 bra 	$L__BB0_91;
	add.s32 	%r56, %r2, %r226;
	min.s32 	%r251, %r56, %r112;
	setp.ne.s32 	%p16, %r3, 0;
	mov.b32 	%r249, 0;
	@%p16 bra 	$L__BB0_64;
	cvt.s64.s32 	%rd42, %r226;
	mul.wide.s32 	%rd43, %r226, 4;
	add.s64 	%rd44, %rd2, %rd43;
	ld.global.f32 	%f263, [%rd44];
	add.s64 	%rd45, %rd3, %rd42;
	shl.b64 	%rd46, %rd45, 2;
	add.s64 	%rd47, %rd1, %rd46;
	st.global.f32 	[%rd47], %f263;
	add.s32 	%r237, %r226, 1;
	setp.ge.s32 	%p17, %r237, %r251;
	@%p17 bra 	$L__BB0_63;
	not.b32 	%r119, %r226;
	add.s32 	%r59, %r251, %r119;
	sub.s32 	%r120, %r251, %r226;
	add.s32 	%r121, %r120, -2;
	and.b32  	%r60, %r59, 3;
	setp.lt.u32 	%p18, %r121, 3;
	mov.b32 	%r239, 1;
	@%p18 bra 	$L__BB0_58;
	and.b32  	%r123, %r59, -4;
	neg.s32 	%r235, %r123;
	add.s64 	%rd18, %rd2, 8;
	add.s64 	%rd19, %rd1, 8;
	mov.b32 	%r239, 1;
$L__BB0_48:
	cvt.s64.s32 	%rd48, %r237;
	mul.wide.s32 	%rd49, %r237, 4;
	add.s64 	%rd20, %rd18, %rd49;
	add.s64 	%rd50, %rd3, %rd48;
	shl.b64 	%rd21, %rd50, 2;
	ld.global.f32 	%f34, [%rd20+-8];
	abs.f32 	%f70, %f34;
	setp.equ.f32 	%p19, %f70, 0f7F800000;
	@%p19 bra 	$L__BB0_50;
	add.s32 	%r239, %r239, 1;
	cvt.rn.f32.s32 	%f71, %r239;
	mov.f32 	%f72, 0f3F800000;
	div.approx.f32 	%f73, %f72, %f71;
	sub.f32 	%f74, %f34, %f263;
	fma.rn.f32 	%f263, %f74, %f73, %f263;
$L__BB0_50:
	add.s64 	%rd22, %rd19, %rd21;
	st.global.f32 	[%rd22+-8], %f263;
	ld.global.f32 	%f37, [%rd20+-4];
	abs.f32 	%f75, %f37;
	setp.equ.f32 	%p20, %f75, 0f7F800000;
	@%p20 bra 	$L__BB0_52;
	add.s32 	%r239, %r239, 1;
	cvt.rn.f32.s32 	%f76, %r239;
	mov.f32 	%f77, 0f3F800000;
	div.approx.f32 	%f78, %f77, %f76;
	sub.f32 	%f79, %f37, %f263;
	fma.rn.f32 	%f263, %f79, %f78, %f263;
$L__BB0_52:
	st.global.f32 	[%rd22+-4], %f263;
	ld.global.f32 	%f40, [%rd20];
	abs.f32 	%f80, %f40;
	setp.equ.f32 	%p21, %f80, 0f7F800000;
	@%p21 bra 	$L__BB0_54;
	add.s32 	%r239, %r239, 1;
	cvt.rn.f32.s32 	%f81, %r239;
	mov.f32 	%f82, 0f3F800000;
	div.approx.f32 	%f83, %f82, %f81;
	sub.f32 	%f84, %f40, %f263;
	fma.rn.f32 	%f263, %f84, %f83, %f263;
$L__BB0_54:
	st.global.f32 	[%rd22], %f263;
	ld.global.f32 	%f43, [%rd20+4];
	abs.f32 	%f85, %f43;
	setp.equ.f32 	%p22, %f85, 0f7F800000;
	@%p22 bra 	$L__BB0_56;
	add.s32 	%r239, %r239, 1;
	cvt.rn.f32.s32 	%f86, %r239;
	mov.f32 	%f87, 0f3F800000;
	div.approx.f32 	%f88, %f87, %f86;
	sub.f32 	%f89, %f43, %f263;
	fma.rn.f32 	%f263, %f89, %f88, %f263;
$L__BB0_56:
	st.global.f32 	[%rd22+4], %f263;
	add.s32 	%r237, %r237, 4;
	add.s32 	%r226, %r226, 4;
	add.s32 	%r235, %r235, 4;
	setp.ne.s32 	%p23, %r235, 0;
	@%p23 bra 	$L__BB0_48;
	add.s32 	%r237, %r226, 1;
$L__BB0_58:
	setp.eq.s32 	%p24, %r60, 0;
	@%p24 bra 	$L__BB0_63;
	neg.s32 	%r245, %r60;
$L__BB0_60:
	.pragma "nounroll";
	cvt.s64.s32 	%rd51, %r237;
	add.s64 	%rd52, %rd3, %rd51;
	shl.b64 	%rd23, %rd52, 2;
	mul.wide.s32 	%rd53, %r237, 4;
	add.s64 	%rd54, %rd2, %rd53;
	ld.global.f32 	%f49, [%rd54];
	abs.f32 	%f90, %f49;
	setp.equ.f32 	%p25, %f90, 0f7F800000;
	@%p25 bra 	$L__BB0_62;
	add.s32 	%r239, %r239, 1;
	cvt.rn.f32.s32 	%f91, %r239;
	mov.f32 	%f92, 0f3F800000;
	div.approx.f32 	%f93, %f92, %f91;
	sub.f32 	%f94, %f49, %f263;
	fma.rn.f32 	%f263, %f94, %f93, %f263;
$L__BB0_62:
	add.s64 	%rd55, %rd1, %rd23;
	st.global.f32 	[%rd55], %f263;
	add.s32 	%r237, %r237, 1;
	add.s32 	%r245, %r245, 1;
	setp.ne.s32 	%p26, %r245, 0;
	@%p26 bra 	$L__BB0_60;
$L__BB0_63:
	mov.b32 	%r249, %f263;
$L__BB0_64:
	shfl.sync.idx.b32	%r255|%p1, %r249, 0, 31, -1;
	setp.ge.s32 	%p27, %r56, %r112;
	@%p27 bra 	$L__BB0_91;
	add.s32 	%r92, %r251, 32;
	max.s32 	%r124, %r112, %r92;
	not.b32 	%r125, %r251;
	add.s32 	%r93, %r124, %r125;
	and.b32  	%r126, %r93, 32;
	setp.ne.s32 	%p28, %r126, 0;
	@%p28 bra 	$L__BB0_74;
	setp.ne.s32 	%p29, %r3, 0;
	@%p29 bra 	$L__BB0_69;
	add.s32 	%r127, %r251, 256;
	setp.ge.s32 	%p30, %r127, %r112;
	@%p30 bra 	$L__BB0_69;
	mul.wide.s32 	%rd57, %r251, 4;
	add.s64 	%rd58, %rd28, %rd57;
	add.s64 	%rd56, %rd58, 1024;
	// begin inline asm
	prefetch.global.L2 [%rd56];
	// end inline asm
$L__BB0_69:
	add.s32 	%r94, %r251, %r3;
	setp.ge.s32 	%p31, %r94, %r112;
	mov.f32 	%f273, 0f00000000;
	mov.f32 	%f272, 0f3F800000;
	@%p31 bra 	$L__BB0_71;
	mul.wide.s32 	%rd59, %r94, 4;
	add.s64 	%rd60, %rd2, %rd59;
	ld.global.f32 	%f97, [%rd60];
	abs.f32 	%f98, %f97;
	setp.equ.f32 	%p32, %f98, 0f7F800000;
	mul.f32 	%f99, %f1, %f97;
	selp.f32 	%f272, 0f3F800000, %f2, %p32;
	selp.f32 	%f273, 0f00000000, %f99, %p32;
$L__BB0_71:
	setp.ge.s32 	%p33, %r94, %r112;
	setp.eq.s32 	%p34, %r3, 0;
	mov.b32 	%r128, %f272;
	shfl.sync.up.b32	%r129|%p35, %r128, 1, 0, -1;
	mov.b32 	%r130, %f273;
	shfl.sync.up.b32	%r131|%p36, %r130, 1, 0, -1;
	mov.b32 	%f100, %r131;
	mov.b32 	%f101, %r129;
	mul.f32 	%f102, %f272, %f101;
	fma.rn.f32 	%f103, %f272, %f100, %f273;
	selp.f32 	%f104, %f272, %f102, %p34;
	selp.f32 	%f105, %f273, %f103, %p34;
	mov.b32 	%r132, %f104;
	shfl.sync.up.b32	%r133|%p37, %r132, 2, 0, -1;
	mov.b32 	%r134, %f105;
	shfl.sync.up.b32	%r135|%p38, %r134, 2, 0, -1;
	setp.lt.u32 	%p39, %r3, 2;
	mov.b32 	%f106, %r135;
	mov.b32 	%f107, %r133;
	mul.f32 	%f108, %f104, %f107;
	fma.rn.f32 	%f109, %f104, %f106, %f105;
	selp.f32 	%f110, %f104, %f108, %p39;
	selp.f32 	%f111, %f105, %f109, %p39;
	mov.b32 	%r136, %f110;
	shfl.sync.up.b32	%r137|%p40, %r136, 4, 0, -1;
	mov.b32 	%r138, %f111;
	shfl.sync.up.b32	%r139|%p41, %r138, 4, 0, -1;
	setp.lt.u32 	%p42, %r3, 4;
	mov.b32 	%f112, %r139;
	mov.b32 	%f113, %r137;
	mul.f32 	%f114, %f110, %f113;
	fma.rn.f32 	%f115, %f110, %f112, %f111;
	selp.f32 	%f116, %f110, %f114, %p42;
	selp.f32 	%f117, %f111, %f115, %p42;
	mov.b32 	%r140, %f116;
	shfl.sync.up.b32	%r141|%p43, %r140, 8, 0, -1;
	mov.b32 	%r142, %f117;
	shfl.sync.up.b32	%r143|%p44, %r142, 8, 0, -1;
	setp.lt.u32 	%p45, %r3, 8;
	mov.b32 	%f118, %r143;
	mov.b32 	%f119, %r141;
	mul.f32 	%f120, %f116, %f119;
	fma.rn.f32 	%f121, %f116, %f118, %f117;
	selp.f32 	%f122, %f116, %f120, %p45;
	selp.f32 	%f123, %f117, %f121, %p45;
	mov.b32 	%r144, %f122;
	shfl.sync.up.b32	%r145|%p46, %r144, 16, 0, -1;
	mov.b32 	%r146, %f123;
	shfl.sync.up.b32	%r147|%p47, %r146, 16, 0, -1;
	setp.lt.u32 	%p48, %r3, 16;
	mov.b32 	%f124, %r147;
	mov.b32 	%f125, %r145;
	mul.f32 	%f126, %f122, %f125;
	fma.rn.f32 	%f127, %f122, %f124, %f123;
	selp.f32 	%f128, %f122, %f126, %p48;
	selp.f32 	%f129, %f123, %f127, %p48;
	mov.b32 	%f130, %r255;
	fma.rn.f32 	%f57, %f128, %f130, %f129;
	@%p33 bra 	$L__BB0_73;
	cvt.s64.s32 	%rd61, %r94;
	add.s64 	%rd62, %rd3, %rd61;
	shl.b64 	%rd63, %rd62, 2;
	add.s64 	%rd64, %rd1, %rd63;
	st.global.f32 	[%rd64], %f57;
$L__BB0_73:
	sub.s32 	%r148, %r112, %r251;
	min.s32 	%r149, %r148, 32;
	add.s32 	%r150, %r149, -1;
	mov.b32 	%r151, %f57;
	shfl.sync.idx.b32	%r255|%p2, %r151, %r150, 31, -1;
	mov.u32 	%r251, %r92;
$L__BB0_74:
	setp.lt.u32 	%p49, %r93, 32;
	@%p49 bra 	$L__BB0_91;
	add.s32 	%r254, %r251, 256;
	sub.s32 	%r253, %r112, %r251;
	add.s32 	%r252, %r3, %r251;
$L__BB0_76:
	setp.ne.s32 	%p50, %r3, 0;
	add.s32 	%r152, %r254, -256;
	mul.wide.s32 	%rd65, %r152, 4;
	add.s64 	%rd24, %rd28, %rd65;
	@%p50 bra 	$L__BB0_79;
	setp.ge.s32 	%p51, %r254, %r112;
	@%p51 bra 	$L__BB0_79;
	add.s64 	%rd66, %rd24, 1024;
	// begin inline asm
	prefetch.global.L2 [%rd66];
	// end inline asm
$L__BB0_79:
	add.s32 	%r106, %r252, 32;
	setp.ge.s32 	%p52, %r252, %r112;
	cvt.s64.s32 	%rd25, %r252;
	mul.wide.s32 	%rd67, %r252, 4;
	add.s64 	%rd26, %rd2, %rd67;
	mov.f32 	%f275, 0f00000000;
	mov.f32 	%f274, 0f3F800000;
	@%p52 bra 	$L__BB0_81;
	ld.global.f32 	%f133, [%rd26];
	abs.f32 	%f134, %f133;
	setp.equ.f32 	%p53, %f134, 0f7F800000;
	mul.f32 	%f135, %f1, %f133;
	selp.f32 	%f274, 0f3F800000, %f2, %p53;
	selp.f32 	%f275, 0f00000000, %f135, %p53;
$L__BB0_81:
	setp.ge.s32 	%p54, %r252, %r112;
	setp.lt.u32 	%p55, %r3, 16;
	setp.lt.u32 	%p56, %r3, 8;
	setp.lt.u32 	%p57, %r3, 4;
	setp.lt.u32 	%p58, %r3, 2;
	setp.eq.s32 	%p59, %r3, 0;
	mov.b32 	%r153, %f274;
	shfl.sync.up.b32	%r154|%p60, %r153, 1, 0, -1;
	mov.b32 	%r155, %f275;
	shfl.sync.up.b32	%r156|%p61, %r155, 1, 0, -1;
	mov.b32 	%f136, %r156;
	mov.b32 	%f137, %r154;
	mul.f32 	%f138, %f274, %f137;
	fma.rn.f32 	%f139, %f274, %f136, %f275;
	selp.f32 	%f140, %f274, %f138, %p59;
	selp.f32 	%f141, %f275, %f139, %p59;
	mov.b32 	%r157, %f140;
	shfl.sync.up.b32	%r158|%p62, %r157, 2, 0, -1;
	mov.b32 	%r159, %f141;
	shfl.sync.up.b32	%r160|%p63, %r159, 2, 0, -1;
	mov.b32 	%f142, %r160;
	mov.b32 	%f143, %r158;
	mul.f32 	%f144, %f140, %f143;
	fma.rn.f32 	%f145, %f140, %f142, %f141;
	selp.f32 	%f146, %f140, %f144, %p58;
	selp.f32 	%f147, %f141, %f145, %p58;
	mov.b32 	%r161, %f146;
	shfl.sync.up.b32	%r162|%p64, %r161, 4, 0, -1;
	mov.b32 	%r163, %f147;
	shfl.sync.up.b32	%r164|%p65, %r163, 4, 0, -1;
	mov.b32 	%f148, %r164;
	mov.b32 	%f149, %r162;
	mul.f32 	%f150, %f146, %f149;
	fma.rn.f32 	%f151, %f146, %f148, %f147;
	selp.f32 	%f152, %f146, %f150, %p57;
	selp.f32 	%f153, %f147, %f151, %p57;
	mov.b32 	%r165, %f152;
	shfl.sync.up.b32	%r166|%p66, %r165, 8, 0, -1;
	mov.b32 	%r167, %f153;
	shfl.sync.up.b32	%r168|%p67, %r167, 8, 0, -1;
	mov.b32 	%f154, %r168;
	mov.b32 	%f155, %r166;
	mul.f32 	%f156, %f152, %f155;
	fma.rn.f32 	%f157, %f152, %f154, %f153;
	selp.f32 	%f158, %f152, %f156, %p56;
	selp.f32 	%f159, %f153, %f157, %p56;
	mov.b32 	%r169, %f158;
	shfl.sync.up.b32	%r170|%p68, %r169, 16, 0, -1;
	mov.b32 	%r171, %f159;
	shfl.sync.up.b32	%r172|%p69, %r171, 16, 0, -1;
	mov.b32 	%f160, %r172;
	mov.b32 	%f161, %r170;
	mul.f32 	%f162, %f158, %f161;
	fma.rn.f32 	%f163, %f158, %f160, %f159;
	selp.f32 	%f164, %f158, %f162, %p55;
	selp.f32 	%f165, %f159, %f163, %p55;
	mov.b32 	%f166, %r255;
	fma.rn.f32 	%f62, %f164, %f166, %f165;
	add.s64 	%rd68, %rd3, %rd25;
	shl.b64 	%rd69, %rd68, 2;
	add.s64 	%rd27, %rd1, %rd69;
	@%p54 bra 	$L__BB0_83;
	st.global.f32 	[%rd27], %f62;
$L__BB0_83:
	setp.ne.s32 	%p70, %r3, 0;
	min.s32 	%r173, %r253, 32;
	add.s32 	%r174, %r173, -1;
	mov.b32 	%r175, %f62;
	shfl.sync.idx.b32	%r107|%p71, %r175, %r174, 31, -1;
	@%p70 bra 	$L__BB0_86;
	add.s32 	%r176, %r254, 32;
	setp.ge.s32 	%p72, %r176, %r112;
	@%p72 bra 	$L__BB0_86;
	add.s64 	%rd70, %rd24, 1152;
	// begin inline asm
	prefetch.global.L2 [%rd70];
	// end inline asm
$L__BB0_86:
	setp.ge.s32 	%p73, %r106, %r112;
	mov.f32 	%f277, 0f00000000;
	mov.f32 	%f276, 0f3F800000;
	@%p73 bra 	$L__BB0_88;
	ld.global.f32 	%f169, [%rd26+128];
	abs.f32 	%f170, %f169;
	setp.equ.f32 	%p74, %f170, 0f7F800000;
	mul.f32 	%f171, %f1, %f169;
	selp.f32 	%f276, 0f3F800000, %f2, %p74;
	selp.f32 	%f277, 0f00000000, %f171, %p74;
$L__BB0_88:
	setp.ge.s32 	%p75, %r106, %r112;
	setp.lt.u32 	%p76, %r3, 16;
	setp.lt.u32 	%p77, %r3, 8;
	setp.lt.u32 	%p78, %r3, 4;
	setp.lt.u32 	%p79, %r3, 2;
	setp.eq.s32 	%p80, %r3, 0;
	mov.b32 	%r177, %f276;
	shfl.sync.up.b32	%r178|%p81, %r177, 1, 0, -1;
	mov.b32 	%r179, %f277;
	shfl.sync.up.b32	%r180|%p82, %r179, 1, 0, -1;
	mov.b32 	%f172, %r180;
	mov.b32 	%f173, %r178;
	mul.f32 	%f174, %f276, %f173;
	fma.rn.f32 	%f175, %f276, %f172, %f277;
	selp.f32 	%f176, %f276, %f174, %p80;
	selp.f32 	%f177, %f277, %f175, %p80;
	mov.b32 	%r181, %f176;
	shfl.sync.up.b32	%r182|%p83, %r181, 2, 0, -1;
	mov.b32 	%r183, %f177;
	shfl.sync.up.b32	%r184|%p84, %r183, 2, 0, -1;
	mov.b32 	%f178, %r184;
	mov.b32 	%f179, %r182;
	mul.f32 	%f180, %f176, %f179;
	fma.rn.f32 	%f181, %f176, %f178, %f177;
	selp.f32 	%f182, %f176, %f180, %p79;
	selp.f32 	%f183, %f177, %f181, %p79;
	mov.b32 	%r185, %f182;
	shfl.sync.up.b32	%r186|%p85, %r185, 4, 0, -1;
	mov.b32 	%r187, %f183;
	shfl.sync.up.b32	%r188|%p86, %r187, 4, 0, -1;
	mov.b32 	%f184, %r188;
	mov.b32 	%f185, %r186;
	mul.f32 	%f186, %f182, %f185;
	fma.rn.f32 	%f187, %f182, %f184, %f183;
	selp.f32 	%f188, %f182, %f186, %p78;
	selp.f32 	%f189, %f183, %f187, %p78;
	mov.b32 	%r189, %f188;
	shfl.sync.up.b32	%r190|%p87, %r189, 8, 0, -1;
	mov.b32 	%r191, %f189;
	shfl.sync.up.b32	%r192|%p88, %r191, 8, 0, -1;
	mov.b32 	%f190, %r192;
	mov.b32 	%f191, %r190;
	mul.f32 	%f192, %f188, %f191;
	fma.rn.f32 	%f193, %f188, %f190, %f189;
	selp.f32 	%f194, %f188, %f192, %p77;
	selp.f32 	%f195, %f189, %f193, %p77;
	mov.b32 	%r193, %f194;
	shfl.sync.up.b32	%r194|%p89, %r193, 16, 0, -1;
	mov.b32 	%r195, %f195;
	shfl.sync.up.b32	%r196|%p90, %r195, 16, 0, -1;
	mov.b32 	%f196, %r196;
	mov.b32 	%f197, %r194;
	mul.f32 	%f198, %f194, %f197;
	fma.rn.f32 	%f199, %f194, %f196, %f195;
	selp.f32 	%f200, %f194, %f198, %p76;
	selp.f32 	%f201, %f195, %f199, %p76;
	mov.b32 	%f202, %r107;
	fma.rn.f32 	%f67, %f200, %f202, %f201;
	@%p75 bra 	$L__BB0_90;
	st.global.f32 	[%rd27+128], %f67;
$L__BB0_90:
	add.s32 	%r197, %r253, -32;
	min.s32 	%r198, %r197, 32;
	add.s32 	%r199, %r198, -1;
	mov.b32 	%r200, %f67;
	shfl.sync.idx.b32	%r255|%p5, %r200, %r199, 31, -1;
	add.s32 	%r109, %r254, 64;
	add.s32 	%r201, %r254, -192;
	add.s32 	%r253, %r253, -64;
	add.s32 	%r252, %r252, 64;
	setp.lt.s32 	%p91, %r201, %r112;
	mov.u32 	%r254, %r109;
	@%p91 bra 	$L__BB0_76;
$L__BB0_91:
	ret;

}
	// .globl	ema_batch_f64_to_f32
.visible .entry ema_batch_f64_to_f32(
	.param .u64 .ptr .align 1 ema_batch_f64_to_f32_param_0,
	.param .u64 .ptr .align 1 ema_batch_f64_to_f32_param_1,
	.param .u32 ema_batch_f64_to_f32_param_2,
	.param .u32 ema_batch_f64_to_f32_param_3,
	.param .u32 ema_batch_f64_to_f32_param_4,
	.param .u64 .ptr .align 1 ema_batch_f64_to_f32_param_5
)
{
	.reg .pred 	%p<139>;
	.reg .b32 	%r<322>;
	.reg .b32 	%f<57>;
	.reg .b64 	%rd<80>;
	.reg .b64 	%fd<272>;

	ld.param.u64 	%rd16, [ema_batch_f64_to_f32_param_0];
	ld.param.u64 	%rd15, [ema_batch_f64_to_f32_param_1];
	ld.param.u32 	%r97, [ema_batch_f64_to_f32_param_2];
	ld.param.u32 	%r99, [ema_batch_f64_to_f32_param_4];
	ld.param.u64 	%rd17, [ema_batch_f64_to_f32_param_5];
	cvta.to.global.u64 	%rd1, %rd17;
	cvta.to.global.u64 	%rd2, %rd16;
	mov.u32 	%r1, %ctaid.x;
	setp.ge.s32 	%p1, %r1, %r99;
	setp.lt.s32 	%p2, %r97, 1;
	or.pred  	%p3, %p2, %p1;
	@%p3 bra 	$L__BB1_70;
	ld.param.u32 	%r272, [ema_batch_f64_to_f32_param_3];
	cvta.to.global.u64 	%rd18, %rd15;
	mul.wide.u32 	%rd19, %r1, 4;
	add.s64 	%rd20, %rd18, %rd19;
	ld.global.nc.u32 	%r2, [%rd20];
	setp.lt.s32 	%p4, %r2, 1;
	setp.ge.s32 	%p5, %r272, %r97;
	or.pred  	%p6, %p5, %p4;
	@%p6 bra 	$L__BB1_70;
	ld.param.u32 	%r273, [ema_batch_f64_to_f32_param_3];
	add.s32 	%r100, %r2, 1;
	cvt.rn.f64.u32 	%fd61, %r100;
	mov.f64 	%fd62, 0d4000000000000000;
	div.rn.f64 	%fd1, %fd62, %fd61;
	mov.f64 	%fd63, 0d3FF0000000000000;
	sub.f64 	%fd2, %fd63, %fd1;
	mul.wide.u32 	%rd3, %r97, %r1;
	mov.u32 	%r3, %tid.x;
	setp.ge.s32 	%p7, %r3, %r273;
	@%p7 bra 	$L__BB1_5;
	mov.u32 	%r4, %ntid.x;
	mov.u32 	%r284, %r3;
$L__BB1_4:
	ld.param.u32 	%r274, [ema_batch_f64_to_f32_param_3];
	cvt.s64.s32 	%rd21, %r284;
	add.s64 	%rd22, %rd3, %rd21;
	shl.b64 	%rd23, %rd22, 2;
	add.s64 	%rd24, %rd1, %rd23;
	mov.b32 	%r101, 2143289344;
	st.global.u32 	[%rd24], %r101;
	add.s32 	%r284, %r284, %r4;
	setp.lt.s32 	%p8, %r284, %r274;
	@%p8 bra 	$L__BB1_4;
$L__BB1_5:
	mov.u32 	%r102, %ntid.x;
	setp.gt.u32 	%p9, %r102, 31;
	@%p9 bra 	$L__BB1_32;
	setp.ne.s32 	%p118, %r3, 0;
	@%p118 bra 	$L__BB1_70;
	ld.param.u32 	%r280, [ema_batch_f64_to_f32_param_3];
	add.s32 	%r7, %r2, %r280;
	min.s32 	%r8, %r7, %r97;
	cvt.s64.s32 	%rd51, %r280;
	mul.wide.s32 	%rd52, %r280, 4;
	add.s64 	%rd53, %rd2, %rd52;
	ld.global.nc.f32 	%f31, [%rd53];
	cvt.f64.f32 	%fd249, %f31;
	add.s64 	%rd54, %rd3, %rd51;
	shl.b64 	%rd55, %rd54, 2;
	add.s64 	%rd56, %rd1, %rd55;
	st.global.f32 	[%rd56], %f31;
	add.s32 	%r296, %r280, 1;
	setp.ge.s32 	%p119, %r296, %r8;
	@%p119 bra 	$L__BB1_25;
	ld.param.u32 	%r281, [ema_batch_f64_to_f32_param_3];
	not.b32 	%r263, %r281;
	add.s32 	%r10, %r8, %r263;
	sub.s32 	%r264, %r8, %r281;
	add.s32 	%r265, %r264, -2;
	setp.lt.u32 	%p120, %r265, 3;
	mov.b32 	%r298, 1;
	@%p120 bra 	$L__BB1_20;
	ld.param.u32 	%r295, [ema_batch_f64_to_f32_param_3];
	and.b32  	%r267, %r10, -4;
	neg.s32 	%r294, %r267;
	mov.b32 	%r298, 1;
$L__BB1_10:
	mul.wide.s32 	%rd57, %r296, 4;
	add.s64 	%rd58, %rd2, %rd57;
	add.s64 	%rd7, %rd58, 8;
	ld.global.nc.f32 	%f2, [%rd58];
	abs.f32 	%f32, %f2;
	setp.equ.f32 	%p121, %f32, 0f7F800000;
	@%p121 bra 	$L__BB1_12;
	add.s32 	%r36, %r298, 1;
	cvt.f64.f32 	%fd203, %f2;
	cvt.rn.f64.s32 	%fd204, %r36;
	cvt.rn.f64.s32 	%fd205, %r298;
	fma.rn.f64 	%fd206, %fd249, %fd205, %fd203;
	div.rn.f64 	%fd249, %fd206, %fd204;
	mov.u32 	%r298, %r36;
$L__BB1_12:
	cvt.s64.s32 	%rd59, %r296;
	add.s64 	%rd60, %rd3, %rd59;
	shl.b64 	%rd61, %rd60, 2;
	add.s64 	%rd62, %rd1, %rd61;
	add.s64 	%rd8, %rd62, 8;
	cvt.rn.f32.f64 	%f33, %fd249;
	st.global.f32 	[%rd62], %f33;
	ld.global.nc.f32 	%f3, [%rd7+-4];
	abs.f32 	%f34, %f3;
	setp.equ.f32 	%p122, %f34, 0f7F800000;
	@%p122 bra 	$L__BB1_14;
	add.s32 	%r38, %r298, 1;
	cvt.f64.f32 	%fd207, %f3;
	cvt.rn.f64.s32 	%fd208, %r38;
	cvt.rn.f64.s32 	%fd209, %r298;
	fma.rn.f64 	%fd210, %fd249, %fd209, %fd207;
	div.rn.f64 	%fd249, %fd210, %fd208;
	mov.u32 	%r298, %r38;
$L__BB1_14:
	cvt.rn.f32.f64 	%f35, %fd249;
	st.global.f32 	[%rd8+-4], %f35;
	ld.global.nc.f32 	%f4, [%rd7];
	abs.f32 	%f36, %f4;
	setp.equ.f32 	%p123, %f36, 0f7F800000;
	@%p123 bra 	$L__BB1_16;
	add.s32 	%r40, %r298, 1;
	cvt.f64.f32 	%fd211, %f4;
	cvt.rn.f64.s32 	%fd212, %r40;
	cvt.rn.f64.s32 	%fd213, %r298;
	fma.rn.f64 	%fd214, %fd249, %fd213, %fd211;
	div.rn.f64 	%fd249, %fd214, %fd212;
	mov.u32 	%r298, %r40;
$L__BB1_16:
	cvt.rn.f32.f64 	%f37, %fd249;
	st.global.f32 	[%rd8], %f37;
	ld.global.nc.f32 	%f5, [%rd7+4];
	abs.f32 	%f38, %f5;
	setp.equ.f32 	%p124, %f38, 0f7F800000;
	@%p124 bra 	$L__BB1_18;
	add.s32 	%r42, %r298, 1;
	cvt.f64.f32 	%fd215, %f5;
	cvt.rn.f64.s32 	%fd216, %r42;
	cvt.rn.f64.s32 	%fd217, %r298;
	fma.rn.f64 	%fd218, %fd249, %fd217, %fd215;
	div.rn.f64 	%fd249, %fd218, %fd216;
	mov.u32 	%r298, %r42;
$L__BB1_18:
	cvt.rn.f32.f64 	%f39, %fd249;
	st.global.f32 	[%rd8+4], %f39;
	add.s32 	%r296, %r296, 4;
	add.s32 	%r295, %r295, 4;
	add.s32 	%r294, %r294, 4;
	setp.eq.s32 	%p125, %r294, 0;
	@%p125 bra 	$L__BB1_19;
	bra.uni 	$L__BB1_10;
$L__BB1_19:
	add.s32 	%r296, %r295, 1;
$L__BB1_20:
	ld.param.u32 	%r283, [ema_batch_f64_to_f32_param_3];
	not.b32 	%r268, %r283;
	add.s32 	%r269, %r8, %r268;
	and.b32  	%r15, %r269, 3;
	setp.eq.s32 	%p126, %r15, 0;
	@%p126 bra 	$L__BB1_25;
	neg.s32 	%r287, %r15;
$L__BB1_22:
	.pragma "nounroll";
	cvt.s64.s32 	%rd63, %r296;
	add.s64 	%rd64, %rd3, %rd63;
	shl.b64 	%rd4, %rd64, 2;
	mul.wide.s32 	%rd65, %r296, 4;
	add.s64 	%rd66, %rd2, %rd65;
	ld.global.nc.f32 	%f1, [%rd66];
	abs.f32 	%f40, %f1;
	setp.equ.f32 	%p127, %f40, 0f7F800000;
	@%p127 bra 	$L__BB1_24;
	add.s32 	%r20, %r298, 1;
	cvt.f64.f32 	%fd219, %f1;
	cvt.rn.f64.s32 	%fd220, %r20;
	cvt.rn.f64.s32 	%fd221, %r298;
	fma.rn.f64 	%fd222, %fd249, %fd221, %fd219;
	div.rn.f64 	%fd249, %fd222, %fd220;
	mov.u32 	%r298, %r20;
$L__BB1_24:
	cvt.rn.f32.f64 	%f41, %fd249;
	add.s64 	%rd67, %rd1, %rd4;
	st.global.f32 	[%rd67], %f41;
	add.s32 	%r296, %r296, 1;
	add.s32 	%r287, %r287, 1;
	setp.ne.s32 	%p128, %r287, 0;
	@%p128 bra 	$L__BB1_22;
$L__BB1_25:
	setp.ge.s32 	%p129, %r7, %r97;
	@%p129 bra 	$L__BB1_70;
	sub.s32 	%r270, %r97, %r8;
	and.b32  	%r24, %r270, 3;
	setp.eq.s32 	%p130, %r24, 0;
	mov.u32 	%r293, %r8;
	@%p130 bra 	$L__BB1_29;
	neg.s32 	%r291, %r24;
	mov.u32 	%r293, %r8;
$L__BB1_28:
	.pragma "nounroll";
	cvt.s64.s32 	%rd68, %r293;
	add.s64 	%rd69, %rd3, %rd68;
	shl.b64 	%rd70, %rd69, 2;
	add.s64 	%rd71, %rd1, %rd70;
	mul.wide.s32 	%rd72, %r293, 4;
	add.s64 	%rd73, %rd2, %rd72;
	ld.global.nc.f32 	%f42, [%rd73];
	abs.f32 	%f43, %f42;
	setp.equ.f32 	%p131, %f43, 0f7F800000;
	cvt.f64.f32 	%fd223, %f42;
	mul.f64 	%fd224, %fd1, %fd223;
	fma.rn.f64 	%fd225, %fd2, %fd249, %fd224;
	selp.f64 	%fd249, %fd249, %fd225, %p131;
	cvt.rn.f32.f64 	%f44, %fd249;
	st.global.f32 	[%rd71], %f44;
	add.s32 	%r293, %r293, 1;
	add.s32 	%r291, %r291, 1;
	setp.ne.s32 	%p132, %r291, 0;
	@%p132 bra 	$L__BB1_28;
$L__BB1_29:
	sub.s32 	%r271, %r8, %r97;
	setp.gt.u32 	%p133, %r271, -4;
	@%p133 bra 	$L__BB1_70;
	sub.s32 	%r302, %r293, %r97;
	add.s64 	%rd5, %rd2, 8;
	add.s64 	%rd6, %rd1, 8;
$L__BB1_31:
	cvt.s64.s32 	%rd74, %r293;
	mul.wide.s32 	%rd75, %r293, 4;
	add.s64 	%rd76, %rd5, %rd75;
	add.s64 	%rd77, %rd3, %rd74;
	shl.b64 	%rd78, %rd77, 2;
	add.s64 	%rd79, %rd6, %rd78;
	ld.global.nc.f32 	%f45, [%rd76+-8];
	abs.f32 	%f46, %f45;
	setp.equ.f32 	%p134, %f46, 0f7F800000;
	cvt.f64.f32 	%fd226, %f45;
	mul.f64 	%fd227, %fd1, %fd226;
	fma.rn.f64 	%fd228, %fd2, %fd249, %fd227;
	selp.f64 	%fd229, %fd249, %fd228, %p134;
	cvt.rn.f32.f64 	%f47, %fd229;
	st.global.f32 	[%rd79+-8], %f47;
	ld.global.nc.f32 	%f48, [%rd76+-4];
	abs.f32 	%f49, %f48;
	setp.equ.f32 	%p135, %f49, 0f7F800000;
	cvt.f64.f32 	%fd230, %f48;
	mul.f64 	%fd231, %fd1, %fd230;
	fma.rn.f64 	%fd232, %fd2, %fd229, %fd231;
	selp.f64 	%fd233, %fd229, %fd232, %p135;
	cvt.rn.f32.f64 	%f50, %fd233;
	st.global.f32 	[%rd79+-4], %f50;
	ld.global.nc.f32 	%f51, [%rd76];
	abs.f32 	%f52, %f51;
	setp.equ.f32 	%p136, %f52, 0f7F800000;
	cvt.f64.f32 	%fd234, %f51;
	mul.f64 	%fd235, %fd1, %fd234;
	fma.rn.f64 	%fd236, %fd2, %fd233, %fd235;
	selp.f64 	%fd237, %fd233, %fd236, %p136;
	cvt.rn.f32.f64 	%f53, %fd237;
	st.global.f32 	[%rd79], %f53;
	ld.global.nc.f32 	%f54, [%rd76+4];
	abs.f32 	%f55, %f54;
	setp.equ.f32 	%p137, %f55, 0f7F800000;
	cvt.f64.f32 	%fd238, %f54;
	mul.f64 	%fd239, %fd1, %fd238;
	fma.rn.f64 	%fd240, %fd2, %fd237, %fd239;
	selp.f64 	%fd249, %fd237, %fd240, %p137;
	cvt.rn.f32.f64 	%f56, %fd249;
	st.global.f32 	[%rd79+4], %f56;
	add.s32 	%r293, %r293, 4;
	add.s32 	%r302, %r302, 4;
	setp.eq.s32 	%p138, %r302, 0;
	@%p138 bra 	$L__BB1_70;
	bra.uni 	$L__BB1_31;
$L__BB1_32:
	setp.gt.u32 	%p10, %r3, 31;
	@%p10 bra 	$L__BB1_70;
	ld.param.u32 	%r275, [ema_batch_f64_to_f32_param_3];
	add.s32 	%r51, %r2, %r275;
	min.s32 	%r318, %r51, %r97;
	setp.ne.s32 	%p11, %r3, 0;
	mov.f64 	%fd255, 0d0000000000000000;
	@%p11 bra 	$L__BB1_52;
	ld.param.u32 	%r276, [ema_batch_f64_to_f32_param_3];
	cvt.s64.s32 	%rd25, %r276;
	mul.wide.s32 	%rd26, %r276, 4;
	add.s64 	%rd27, %rd2, %rd26;
	ld.global.nc.f32 	%f11, [%rd27];
	cvt.f64.f32 	%fd255, %f11;
	add.s64 	%rd28, %rd3, %rd25;
	shl.b64 	%rd29, %rd28, 2;
	add.s64 	%rd30, %rd1, %rd29;
	st.global.f32 	[%rd30], %f11;
	add.s32 	%r306, %r276, 1;
	setp.ge.s32 	%p12, %r306, %r318;
	@%p12 bra 	$L__BB1_52;
	ld.param.u32 	%r277, [ema_batch_f64_to_f32_param_3];
	not.b32 	%r104, %r277;
	add.s32 	%r54, %r318, %r104;
	sub.s32 	%r105, %r318, %r277;
	add.s32 	%r106, %r105, -2;
	setp.lt.u32 	%p13, %r106, 3;
	mov.b32 	%r308, 1;
	@%p13 bra 	$L__BB1_47;
	ld.param.u32 	%r305, [ema_batch_f64_to_f32_param_3];
	and.b32  	%r108, %r54, -4;
	neg.s32 	%r304, %r108;
	mov.b32 	%r308, 1;
$L__BB1_37:
	mul.wide.s32 	%rd31, %r306, 4;
	add.s64 	%rd32, %rd2, %rd31;
	add.s64 	%rd9, %rd32, 8;
	ld.global.nc.f32 	%f6, [%rd32];
	abs.f32 	%f12, %f6;
	setp.equ.f32 	%p14, %f12, 0f7F800000;
	@%p14 bra 	$L__BB1_39;
	add.s32 	%r60, %r308, 1;
	cvt.f64.f32 	%fd66, %f6;
	cvt.rn.f64.s32 	%fd67, %r60;
	cvt.rn.f64.s32 	%fd68, %r308;
	fma.rn.f64 	%fd69, %fd255, %fd68, %fd66;
	div.rn.f64 	%fd255, %fd69, %fd67;
	mov.u32 	%r308, %r60;
$L__BB1_39:
	cvt.s64.s32 	%rd33, %r306;
	add.s64 	%rd34, %rd3, %rd33;
	shl.b64 	%rd35, %rd34, 2;
	add.s64 	%rd36, %rd1, %rd35;
	add.s64 	%rd10, %rd36, 8;
	cvt.rn.f32.f64 	%f13, %fd255;
	st.global.f32 	[%rd36], %f13;
	ld.global.nc.f32 	%f7, [%rd9+-4];
	abs.f32 	%f14, %f7;
	setp.equ.f32 	%p15, %f14, 0f7F800000;
	@%p15 bra 	$L__BB1_41;
	add.s32 	%r62, %r308, 1;
	cvt.f64.f32 	%fd70, %f7;
	cvt.rn.f64.s32 	%fd71, %r62;
	cvt.rn.f64.s32 	%fd72, %r308;
	fma.rn.f64 	%fd73, %fd255, %fd72, %fd70;
	div.rn.f64 	%fd255, %fd73, %fd71;
	mov.u32 	%r308, %r62;
$L__BB1_41:
	cvt.rn.f32.f64 	%f15, %fd255;
	st.global.f32 	[%rd10+-4], %f15;
	ld.global.nc.f32 	%f8, [%rd9];
	abs.f32 	%f16, %f8;
	setp.equ.f32 	%p16, %f16, 0f7F800000;
	@%p16 bra 	$L__BB1_43;
	add.s32 	%r64, %r308, 1;
	cvt.f64.f32 	%fd74, %f8;
	cvt.rn.f64.s32 	%fd75, %r64;
	cvt.rn.f64.s32 	%fd76, %r308;
	fma.rn.f64 	%fd77, %fd255, %fd76, %fd74;
	div.rn.f64 	%fd255, %fd77, %fd75;
	mov.u32 	%r308, %r64;
$L__BB1_43:
	cvt.rn.f32.f64 	%f17, %fd255;
	st.global.f32 	[%rd10], %f17;
	ld.global.nc.f32 	%f9, [%rd9+4];
	abs.f32 	%f18, %f9;
	setp.equ.f32 	%p17, %f18, 0f7F800000;
	@%p17 bra 	$L__BB1_45;
	add.s32 	%r66, %r308, 1;
	cvt.f64.f32 	%fd78, %f9;
	cvt.rn.f64.s32 	%fd79, %r66;
	cvt.rn.f64.s32 	%fd80, %r308;
	fma.rn.f64 	%fd81, %fd255, %fd80, %fd78;
	div.rn.f64 	%fd255, %fd81, %fd79;
	mov.u32 	%r308, %r66;
$L__BB1_45:
	cvt.rn.f32.f64 	%f19, %fd255;
	st.global.f32 	[%rd10+4], %f19;
	add.s32 	%r306, %r306, 4;
	add.s32 	%r305, %r305, 4;
	add.s32 	%r304, %r304, 4;
	setp.ne.s32 	%p18, %r304, 0;
	@%p18 bra 	$L__BB1_37;
	add.s32 	%r306, %r305, 1;
$L__BB1_47:
	ld.param.u32 	%r279, [ema_batch_f64_to_f32_param_3];
	not.b32 	%r109, %r279;
	add.s32 	%r110, %r318, %r109;
	and.b32  	%r74, %r110, 3;
	setp.eq.s32 	%p19, %r74, 0;
	@%p19 bra 	$L__BB1_52;
	neg.s32 	%r314, %r74;
$L__BB1_49:
	.pragma "nounroll";
	cvt.s64.s32 	%rd37, %r306;
	add.s64 	%rd38, %rd3, %rd37;
	shl.b64 	%rd11, %rd38, 2;
	mul.wide.s32 	%rd39, %r306, 4;
	add.s64 	%rd40, %rd2, %rd39;
	ld.global.nc.f32 	%f10, [%rd40];
	abs.f32 	%f20, %f10;
	setp.equ.f32 	%p20, %f20, 0f7F800000;
	@%p20 bra 	$L__BB1_51;
	add.s32 	%r79, %r308, 1;
	cvt.f64.f32 	%fd82, %f10;
	cvt.rn.f64.s32 	%fd83, %r79;
	cvt.rn.f64.s32 	%fd84, %r308;
	fma.rn.f64 	%fd85, %fd255, %fd84, %fd82;
	div.rn.f64 	%fd255, %fd85, %fd83;
	mov.u32 	%r308, %r79;
$L__BB1_51:
	cvt.rn.f32.f64 	%f21, %fd255;
	add.s64 	%rd41, %rd1, %rd11;
	st.global.f32 	[%rd41], %f21;
	add.s32 	%r306, %r306, 1;
	add.s32 	%r314, %r314, 1;
	setp.ne.s32 	%p21, %r314, 0;
	@%p21 bra 	$L__BB1_49;
$L__BB1_52:
	// begin inline asm
	mov.b64 {%r111,%r112}, %fd255;
	// end inline asm
	shfl.sync.idx.b32	%r114|%p22, %r112, 0, 31, -1;
	shfl.sync.idx.b32	%r113|%p23, %r111, 0, 31, -1;
	// begin inline asm
	mov.b64 %fd267, {%r113,%r114};
	// end inline asm
	setp.ge.s32 	%p24, %r51, %r97;
	@%p24 bra 	$L__BB1_70;
	add.s32 	%r83, %r318, 32;
	max.s32 	%r115, %r97, %r83;
	not.b32 	%r116, %r318;
	add.s32 	%r84, %r115, %r116;
	and.b32  	%r117, %r84, 32;
	setp.ne.s32 	%p25, %r117, 0;
	@%p25 bra 	$L__BB1_59;
	add.s32 	%r85, %r318, %r3;
	setp.ge.s32 	%p26, %r85, %r97;
	mov.f64 	%fd265, 0d0000000000000000;
	mov.f64 	%fd264, 0d3FF0000000000000;
	@%p26 bra 	$L__BB1_56;
	mul.wide.s32 	%rd42, %r85, 4;
	add.s64 	%rd43, %rd2, %rd42;
	ld.global.nc.f32 	%f22, [%rd43];
	abs.f32 	%f23, %f22;
	setp.equ.f32 	%p27, %f23, 0f7F800000;
	cvt.f64.f32 	%fd90, %f22;
	mul.f64 	%fd91, %fd1, %fd90;
	selp.f64 	%fd264, 0d3FF0000000000000, %fd2, %p27;
	selp.f64 	%fd265, 0d0000000000000000, %fd91, %p27;
$L__BB1_56:
	setp.ge.s32 	%p28, %r85, %r97;
	setp.eq.s32 	%p29, %r3, 0;
	// begin inline asm
	mov.b64 {%r118,%r119}, %fd264;
	// end inline asm
	shfl.sync.up.b32	%r121|%p30, %r119, 1, 0, -1;
	shfl.sync.up.b32	%r120|%p31, %r118, 1, 0, -1;
	// begin inline asm
	mov.b64 %fd93, {%r120,%r121};
	// end inline asm
	// begin inline asm
	mov.b64 {%r122,%r123}, %fd265;
	// end inline asm
	shfl.sync.up.b32	%r125|%p32, %r123, 1, 0, -1;
	shfl.sync.up.b32	%r124|%p33, %r122, 1, 0, -1;
	// begin inline asm
	mov.b64 %fd95, {%r124,%r125};
	// end inline asm
	mul.f64 	%fd112, %fd264, %fd93;
	fma.rn.f64 	%fd113, %fd264, %fd95, %fd265;
	selp.f64 	%fd96, %fd264, %fd112, %p29;
	selp.f64 	%fd98, %fd265, %fd113, %p29;
	// begin inline asm
	mov.b64 {%r126,%r127}, %fd96;
	// end inline asm
	shfl.sync.up.b32	%r129|%p34, %r127, 2, 0, -1;
	shfl.sync.up.b32	%r128|%p35, %r126, 2, 0, -1;
	// begin inline asm
	mov.b64 %fd97, {%r128,%r129};
	// end inline asm
	// begin inline asm
	mov.b64 {%r130,%r131}, %fd98;
	// end inline asm
	shfl.sync.up.b32	%r133|%p36, %r131, 2, 0, -1;
	shfl.sync.up.b32	%r132|%p37, %r130, 2, 0, -1;
	// begin inline asm
	mov.b64 %fd99, {%r132,%r133};
	// end inline asm
	setp.lt.u32 	%p38, %r3, 2;
	mul.f64 	%fd114, %fd96, %fd97;
	fma.rn.f64 	%fd115, %fd96, %fd99, %fd98;
	selp.f64 	%fd100, %fd96, %fd114, %p38;
	selp.f64 	%fd102, %fd98, %fd115, %p38;
	// begin inline asm
	mov.b64 {%r134,%r135}, %fd100;
	// end inline asm
	shfl.sync.up.b32	%r137|%p39, %r135, 4, 0, -1;
	shfl.sync.up.b32	%r136|%p40, %r134, 4, 0, -1;
	// begin inline asm
	mov.b64 %fd101, {%r136,%r137};
	// end inline asm
	// begin inline asm
	mov.b64 {%r138,%r139}, %fd102;
	// end inline asm
	shfl.sync.up.b32	%r141|%p41, %r139, 4, 0, -1;
	shfl.sync.up.b32	%r140|%p42, %r138, 4, 0, -1;
	// begin inline asm
	mov.b64 %fd103, {%r140,%r141};
	// end inline asm
	setp.lt.u32 	%p43, %r3, 4;
	mul.f64 	%fd116, %fd100, %fd101;
	fma.rn.f64 	%fd117, %fd100, %fd103, %fd102;
	selp.f64 	%fd104, %fd100, %fd116, %p43;
	selp.f64 	%fd106, %fd102, %fd117, %p43;
	// begin inline asm
	mov.b64 {%r142,%r143}, %fd104;
	// end inline asm
	shfl.sync.up.b32	%r145|%p44, %r143, 8, 0, -1;
	shfl.sync.up.b32	%r144|%p45, %r142, 8, 0, -1;
	// begin inline asm
	mov.b64 %fd105, {%r144,%r145};
	// end inline asm
	// begin inline asm
	mov.b64 {%r146,%r147}, %fd106;
	// end inline asm
	shfl.sync.up.b32	%r149|%p46, %r147, 8, 0, -1;
	shfl.sync.up.b32	%r148|%p47, %r146, 8, 0, -1;
	// begin inline asm
	mov.b64 %fd107, {%r148,%r149};
	// end inline asm
	setp.lt.u32 	%p48, %r3, 8;
	mul.f64 	%fd118, %fd104, %fd105;
	fma.rn.f64 	%fd119, %fd104, %fd107, %fd106;
	selp.f64 	%fd108, %fd104, %fd118, %p48;
	selp.f64 	%fd110, %fd106, %fd119, %p48;
	// begin inline asm
	mov.b64 {%r150,%r151}, %fd108;
	// end inline asm
	shfl.sync.up.b32	%r153|%p49, %r151, 16, 0, -1;
	shfl.sync.up.b32	%r152|%p50, %r150, 16, 0, -1;
	// begin inline asm
	mov.b64 %fd109, {%r152,%r153};
	// end inline asm
	// begin inline asm
	mov.b64 {%r154,%r155}, %fd110;
	// end inline asm
	shfl.sync.up.b32	%r157|%p51, %r155, 16, 0, -1;
	shfl.sync.up.b32	%r156|%p52, %r154, 16, 0, -1;
	// begin inline asm
	mov.b64 %fd111, {%r156,%r157};
	// end inline asm
	setp.lt.u32 	%p53, %r3, 16;
	mul.f64 	%fd120, %fd108, %fd109;
	fma.rn.f64 	%fd121, %fd108, %fd111, %fd110;
	selp.f64 	%fd122, %fd108, %fd120, %p53;
	selp.f64 	%fd123, %fd110, %fd121, %p53;
	fma.rn.f64 	%fd45, %fd122, %fd267, %fd123;
	@%p28 bra 	$L__BB1_58;
	cvt.rn.f32.f64 	%f24, %fd45;
	cvt.s64.s32 	%rd44, %r85;
	add.s64 	%rd45, %rd3, %rd44;
	shl.b64 	%rd46, %rd45, 2;
	add.s64 	%rd47, %rd1, %rd46;
	st.global.f32 	[%rd47], %f24;
$L__BB1_58:
	sub.s32 	%r162, %r97, %r318;
	min.s32 	%r163, %r162, 32;
	add.s32 	%r164, %r163, -1;
	// begin inline asm
	mov.b64 {%r158,%r159}, %fd45;
	// end inline asm
	shfl.sync.idx.b32	%r161|%p54, %r159, %r164, 31, -1;
	shfl.sync.idx.b32	%r160|%p55, %r158, %r164, 31, -1;
	// begin inline asm
	mov.b64 %fd267, {%r160,%r161};
	// end inline asm
	mov.u32 	%r318, %r83;
$L__BB1_59:
	setp.lt.u32 	%p56, %r84, 32;
	@%p56 bra 	$L__BB1_70;
	add.s32 	%r321, %r318, 32;
	sub.s32 	%r320, %r97, %r318;
	add.s32 	%r319, %r3, %r318;
$L__BB1_61:
	setp.ge.s32 	%p57, %r319, %r97;
	cvt.s64.s32 	%rd12, %r319;
	mul.wide.s32 	%rd48, %r319, 4;
	add.s64 	%rd13, %rd2, %rd48;
	mov.f64 	%fd269, 0d0000000000000000;
	mov.f64 	%fd268, 0d3FF0000000000000;
	@%p57 bra 	$L__BB1_63;
	ld.global.nc.f32 	%f25, [%rd13];
	abs.f32 	%f26, %f25;
	setp.equ.f32 	%p58, %f26, 0f7F800000;
	cvt.f64.f32 	%fd128, %f25;
	mul.f64 	%fd129, %fd1, %fd128;
	selp.f64 	%fd268, 0d3FF0000000000000, %fd2, %p58;
	selp.f64 	%fd269, 0d0000000000000000, %fd129, %p58;
$L__BB1_63:
	cvt.u32.u64 	%r205, %rd12;
	setp.ge.s32 	%p59, %r205, %r97;
	setp.lt.u32 	%p60, %r3, 16;
	setp.lt.u32 	%p61, %r3, 8;
	setp.lt.u32 	%p62, %r3, 4;
	setp.lt.u32 	%p63, %r3, 2;
	setp.eq.s32 	%p64, %r3, 0;
	// begin inline asm
	mov.b64 {%r165,%r166}, %fd268;
	// end inline asm
	shfl.sync.up.b32	%r168|%p65, %r166, 1, 0, -1;
	shfl.sync.up.b32	%r167|%p66, %r165, 1, 0, -1;
	// begin inline asm
	mov.b64 %fd131, {%r167,%r168};
	// end inline asm
	// begin inline asm
	mov.b64 {%r169,%r170}, %fd269;
	// end inline asm
	shfl.sync.up.b32	%r172|%p67, %r170, 1, 0, -1;
	shfl.sync.up.b32	%r171|%p68, %r169, 1, 0, -1;
	// begin inline asm
	mov.b64 %fd133, {%r171,%r172};
	// end inline asm
	mul.f64 	%fd150, %fd268, %fd131;
	fma.rn.f64 	%fd151, %fd268, %fd133, %fd269;
	selp.f64 	%fd134, %fd268, %fd150, %p64;
	selp.f64 	%fd136, %fd269, %fd151, %p64;
	// begin inline asm
	mov.b64 {%r173,%r174}, %fd134;
	// end inline asm
	shfl.sync.up.b32	%r176|%p69, %r174, 2, 0, -1;
	shfl.sync.up.b32	%r175|%p70, %r173, 2, 0, -1;
	// begin inline asm
	mov.b64 %fd135, {%r175,%r176};
	// end inline asm
	// begin inline asm
	mov.b64 {%r177,%r178}, %fd136;
	// end inline asm
	shfl.sync.up.b32	%r180|%p71, %r178, 2, 0, -1;
	shfl.sync.up.b32	%r179|%p72, %r177, 2, 0, -1;
	// begin inline asm
	mov.b64 %fd137, {%r179,%r180};
	// end inline asm
	mul.f64 	%fd152, %fd134, %fd135;
	fma.rn.f64 	%fd153, %fd134, %fd137, %fd136;
	selp.f64 	%fd138, %fd134, %fd152, %p63;
	selp.f64 	%fd140, %fd136, %fd153, %p63;
	// begin inline asm
	mov.b64 {%r181,%r182}, %fd138;
	// end inline asm
	shfl.sync.up.b32	%r184|%p73, %r182, 4, 0, -1;
	shfl.sync.up.b32	%r183|%p74, %r181, 4, 0, -1;
	// begin inline asm
	mov.b64 %fd139, {%r183,%r184};
	// end inline asm
	// begin inline asm
	mov.b64 {%r185,%r186}, %fd140;
	// end inline asm
	shfl.sync.up.b32	%r188|%p75, %r186, 4, 0, -1;
	shfl.sync.up.b32	%r187|%p76, %r185, 4, 0, -1;
	// begin inline asm
	mov.b64 %fd141, {%r187,%r188};
	// end inline asm
	mul.f64 	%fd154, %fd138, %fd139;
	fma.rn.f64 	%fd155, %fd138, %fd141, %fd140;
	selp.f64 	%fd142, %fd138, %fd154, %p62;
	selp.f64 	%fd144, %fd140, %fd155, %p62;
	// begin inline asm
	mov.b64 {%r189,%r190}, %fd142;
	// end inline asm
	shfl.sync.up.b32	%r192|%p77, %r190, 8, 0, -1;
	shfl.sync.up.b32	%r191|%p78, %r189, 8, 0, -1;
	// begin inline asm
	mov.b64 %fd143, {%r191,%r192};
	// end inline asm
	// begin inline asm
	mov.b64 {%r193,%r194}, %fd144;
	// end inline asm
	shfl.sync.up.b32	%r196|%p79, %r194, 8, 0, -1;
	shfl.sync.up.b32	%r195|%p80, %r193, 8, 0, -1;
	// begin inline asm
	mov.b64 %fd145, {%r195,%r196};
	// end inline asm
	mul.f64 	%fd156, %fd142, %fd143;
	fma.rn.f64 	%fd157, %fd142, %fd145, %fd144;
	selp.f64 	%fd146, %fd142, %fd156, %p61;
	selp.f64 	%fd148, %fd144, %fd157, %p61;
	// begin inline asm
	mov.b64 {%r197,%r198}, %fd146;
	// end inline asm
	shfl.sync.up.b32	%r200|%p81, %r198, 16, 0, -1;
	shfl.sync.up.b32	%r199|%p82, %r197, 16, 0, -1;
	// begin inline asm
	mov.b64 %fd147, {%r199,%r200};
	// end inline asm
	// begin inline asm
	mov.b64 {%r201,%r202}, %fd148;
	// end inline asm
	shfl.sync.up.b32	%r204|%p83, %r202, 16, 0, -1;
	shfl.sync.up.b32	%r203|%p84, %r201, 16, 0, -1;
	// begin inline asm
	mov.b64 %fd149, {%r203,%r204};
	// end inline asm
	mul.f64 	%fd158, %fd146, %fd147;
	fma.rn.f64 	%fd159, %fd146, %fd149, %fd148;
	selp.f64 	%fd160, %fd146, %fd158, %p60;
	selp.f64 	%fd161, %fd148, %fd159, %p60;
	fma.rn.f64 	%fd53, %fd160, %fd267, %fd161;
	add.s64 	%rd49, %rd3, %rd12;
	shl.b64 	%rd50, %rd49, 2;
	add.s64 	%rd14, %rd1, %rd50;
	@%p59 bra 	$L__BB1_65;
	cvt.rn.f32.f64 	%f27, %fd53;
	st.global.f32 	[%rd14], %f27;
$L__BB1_65:
	min.s32 	%r211, %r320, 32;
	add.s32 	%r212, %r211, -1;
	// begin inline asm
	mov.b64 {%r206,%r207}, %fd53;
	// end inline asm
	shfl.sync.idx.b32	%r209|%p85, %r207, %r212, 31, -1;
	shfl.sync.idx.b32	%r208|%p86, %r206, %r212, 31, -1;
	// begin inline asm
	mov.b64 %fd163, {%r208,%r209};
	// end inline asm
	add.s32 	%r93, %r205, 32;
	setp.ge.s32 	%p87, %r93, %r97;
	mov.f64 	%fd271, 0d0000000000000000;
	mov.f64 	%fd270, 0d3FF0000000000000;
	@%p87 bra 	$L__BB1_67;
	ld.global.nc.f32 	%f28, [%rd13+128];
	abs.f32 	%f29, %f28;
	setp.equ.f32 	%p88, %f29, 0f7F800000;
	cvt.f64.f32 	%fd166, %f28;
	mul.f64 	%fd167, %fd1, %fd166;
	selp.f64 	%fd270, 0d3FF0000000000000, %fd2, %p88;
	selp.f64 	%fd271, 0d0000000000000000, %fd167, %p88;
$L__BB1_67:
	setp.ge.s32 	%p89, %r93, %r97;
	setp.lt.u32 	%p90, %r3, 16;
	setp.lt.u32 	%p91, %r3, 8;
	setp.lt.u32 	%p92, %r3, 4;
	setp.lt.u32 	%p93, %r3, 2;
	setp.eq.s32 	%p94, %r3, 0;
	// begin inline asm
	mov.b64 {%r213,%r214}, %fd270;
	// end inline asm
	shfl.sync.up.b32	%r216|%p95, %r214, 1, 0, -1;
	shfl.sync.up.b32	%r215|%p96, %r213, 1, 0, -1;
	// begin inline asm
	mov.b64 %fd169, {%r215,%r216};
	// end inline asm
	// begin inline asm
	mov.b64 {%r217,%r218}, %fd271;
	// end inline asm
	shfl.sync.up.b32	%r220|%p97, %r218, 1, 0, -1;
	shfl.sync.up.b32	%r219|%p98, %r217, 1, 0, -1;
	// begin inline asm
	mov.b64 %fd171, {%r219,%r220};
	// end inline asm
	mul.f64 	%fd188, %fd270, %fd169;
	fma.rn.f64 	%fd189, %fd270, %fd171, %fd271;
	selp.f64 	%fd172, %fd270, %fd188, %p94;
	selp.f64 	%fd174, %fd271, %fd189, %p94;
	// begin inline asm
	mov.b64 {%r221,%r222}, %fd172;
	// end inline asm
	shfl.sync.up.b32	%r224|%p99, %r222, 2, 0, -1;
	shfl.sync.up.b32	%r223|%p100, %r221, 2, 0, -1;
	// begin inline asm
	mov.b64 %fd173, {%r223,%r224};
	// end inline asm
	// begin inline asm
	mov.b64 {%r225,%r226}, %fd174;
	// end inline asm
	shfl.sync.up.b32	%r228|%p101, %r226, 2, 0, -1;
	shfl.sync.up.b32	%r227|%p102, %r225, 2, 0, -1;
	// begin inline asm
	mov.b64 %fd175, {%r227,%r228};
	// end inline asm
	mul.f64 	%fd190, %fd172, %fd173;
	fma.rn.f64 	%fd191, %fd172, %fd175, %fd174;
	selp.f64 	%fd176, %fd172, %fd190, %p93;
	selp.f64 	%fd178, %fd174, %fd191, %p93;
	// begin inline asm
	mov.b64 {%r229,%r230}, %fd176;
	// end inline asm
	shfl.sync.up.b32	%r232|%p103, %r230, 4, 0, -1;
	shfl.sync.up.b32	%r231|%p104, %r229, 4, 0, -1;
	// begin inline asm
	mov.b64 %fd177, {%r231,%r232};
	// end inline asm
	// begin inline asm
	mov.b64 {%r233,%r234}, %fd178;
	// end inline asm
	shfl.sync.up.b32	%r236|%p105, %r234, 4, 0, -1;
	shfl.sync.up.b32	%r235|%p106, %r233, 4, 0, -1;
	// begin inline asm
	mov.b64 %fd179, {%r235,%r236};
	// end inline asm
	mul.f64 	%fd192, %fd176, %fd177;
	fma.rn.f64 	%fd193, %fd176, %fd179, %fd178;
	selp.f64 	%fd180, %fd176, %fd192, %p92;
	selp.f64 	%fd182, %fd178, %fd193, %p92;
	// begin inline asm
	mov.b64 {%r237,%r238}, %fd180;
	// end inline asm
	shfl.sync.up.b32	%r240|%p107, %r238, 8, 0, -1;
	shfl.sync.up.b32	%r239|%p108, %r237, 8, 0, -1;
	// begin inline asm
	mov.b64 %fd181, {%r239,%r240};
	// end inline asm
	// begin inline asm
	mov.b64 {%r241,%r242}, %fd182;
	// end inline asm
	shfl.sync.up.b32	%r244|%p109, %r242, 8, 0, -1;
	shfl.sync.up.b32	%r243|%p110, %r241, 8, 0, -1;
	// begin inline asm
	mov.b64 %fd183, {%r243,%r244};
	// end inline asm
	mul.f64 	%fd194, %fd180, %fd181;
	fma.rn.f64 	%fd195, %fd180, %fd183, %fd182;
	selp.f64 	%fd184, %fd180, %fd194, %p91;
	selp.f64 	%fd186, %fd182, %fd195, %p91;
	// begin inline asm
	mov.b64 {%r245,%r246}, %fd184;
	// end inline asm
	shfl.sync.up.b32	%r248|%p111, %r246, 16, 0, -1;
	shfl.sync.up.b32	%r247|%p112, %r245, 16, 0, -1;
	// begin inline asm
	mov.b64 %fd185, {%r247,%r248};
	// end inline asm
	// begin inline asm
	mov.b64 {%r249,%r250}, %fd186;
	// end inline asm
	shfl.sync.up.b32	%r252|%p113, %r250, 16, 0, -1;
	shfl.sync.up.b32	%r251|%p114, %r249, 16, 0, -1;
	// begin inline asm
	mov.b64 %fd187, {%r251,%r252};
	// end inline asm
	mul.f64 	%fd196, %fd184, %fd185;
	fma.rn.f64 	%fd197, %fd184, %fd187, %fd186;
	selp.f64 	%fd198, %fd184, %fd196, %p90;
	selp.f64 	%fd199, %fd186, %fd197, %p90;
	fma.rn.f64 	%fd59, %fd198, %fd163, %fd199;
	@%p89 bra 	$L__BB1_69;
	cvt.rn.f32.f64 	%f30, %fd59;
	st.global.f32 	[%rd14+128], %f30;
$L__BB1_69:
	cvt.u32.u64 	%r257, %rd12;
	add.s32 	%r258, %r320, -32;
	min.s32 	%r259, %r258, 32;
	add.s32 	%r260, %r259, -1;
	// begin inline asm
	mov.b64 {%r253,%r254}, %fd59;
	// end inline asm
	shfl.sync.idx.b32	%r256|%p115, %r254, %r260, 31, -1;
	shfl.sync.idx.b32	%r255|%p116, %r253, %r260, 31, -1;
	// begin inline asm
	mov.b64 %fd267, {%r255,%r256};
	// end inline asm
	add.s32 	%r94, %r321, 64;
	add.s32 	%r261, %r321, 32;
	add.s32 	%r320, %r320, -64;
	add.s32 	%r319, %r257, 64;
	setp.lt.s32 	%p117, %r261, %r97;
	mov.u32 	%r321, %r94;
	@%p117 bra 	$L__BB1_61;
$L__BB1_70:
	ret;

}
	// .globl	ema_many_series_one_param_f32
.visible .entry ema_many_series_one_param_f32(
	.param .u64 .ptr .align 1 ema_many_series_one_param_f32_param_0,
	.param .u64 .ptr .align 1 ema_many_series_one_param_f32_param_1,
	.param .u32 ema_many_series_one_param_f32_param_2,
	.param .f32 ema_many_series_one_param_f32_param_3,
	.param .u32 ema_many_series_one_param_f32_param_4,
	.param .u32 ema_many_series_one_param_f32_param_5,
	.param .u64 .ptr .align 1 ema_many_series_one_param_f32_param_6
)
{
	.reg .pred 	%p<28>;
	.reg .b32 	%r<96>;
	.reg .b32 	%f<90>;
	.reg .b64 	%rd<42>;

	ld.param.u64 	%rd11, [ema_many_series_one_param_f32_param_0];
	ld.param.u64 	%rd10, [ema_many_series_one_param_f32_param_1];
	ld.param.u32 	%r60, [ema_many_series_one_param_f32_param_2];
	ld.param.f32 	%f27, [ema_many_series_one_param_f32_param_3];
	ld.param.u32 	%r61, [ema_many_series_one_param_f32_param_4];
	ld.param.u32 	%r62, [ema_many_series_one_param_f32_param_5];
	ld.param.u64 	%rd12, [ema_many_series_one_param_f32_param_6];
	cvta.to.global.u64 	%rd1, %rd12;
	cvta.to.global.u64 	%rd2, %rd11;
	mov.u32 	%r1, %ctaid.x;
	setp.ge.s32 	%p1, %r1, %r61;
	min.s32 	%r63, %r60, %r62;
	setp.lt.s32 	%p2, %r63, 1;
	or.pred  	%p3, %p2, %p1;
	@%p3 bra 	$L__BB2_31;
	cvta.to.global.u64 	%rd13, %rd10;
	mul.wide.u32 	%rd14, %r1, 4;
	add.s64 	%rd15, %rd13, %rd14;
	ld.global.nc.u32 	%r2, [%rd15];
	max.s32 	%r88, %r2, 0;
	setp.ge.s32 	%p4, %r2, %r62;
	@%p4 bra 	$L__BB2_31;
	mov.u32 	%r4, %tid.x;
	setp.le.s32 	%p5, %r2, %r4;
	@%p5 bra 	$L__BB2_5;
	mov.u32 	%r5, %ntid.x;
	mov.u32 	%r75, %r4;
$L__BB2_4:
	mad.lo.s32 	%r64, %r75, %r61, %r1;
	mul.wide.s32 	%rd16, %r64, 4;
	add.s64 	%rd17, %rd1, %rd16;
	mov.b32 	%r65, 2143289344;
	st.global.u32 	[%rd17], %r65;
	add.s32 	%r75, %r75, %r5;
	setp.lt.s32 	%p6, %r75, %r88;
	@%p6 bra 	$L__BB2_4;
$L__BB2_5:
	setp.ne.s32 	%p7, %r4, 0;
	@%p7 bra 	$L__BB2_31;
	add.s32 	%r8, %r88, %r60;
	min.u32 	%r9, %r8, %r62;
	mad.lo.s32 	%r66, %r88, %r61, %r1;
	mul.wide.u32 	%rd18, %r66, 4;
	add.s64 	%rd19, %rd2, %rd18;
	ld.global.nc.f32 	%f85, [%rd19];
	add.s64 	%rd20, %rd1, %rd18;
	st.global.f32 	[%rd20], %f85;
	add.s32 	%r76, %r88, 1;
	setp.ge.u32 	%p8, %r76, %r9;
	@%p8 bra 	$L__BB2_24;
	not.b32 	%r68, %r88;
	add.s32 	%r11, %r9, %r68;
	sub.s32 	%r69, %r9, %r88;
	add.s32 	%r70, %r69, -2;
	and.b32  	%r12, %r11, 3;
	setp.lt.u32 	%p9, %r70, 3;
	mov.b32 	%r90, 1;
	@%p9 bra 	$L__BB2_19;
	and.b32  	%r72, %r11, -4;
	neg.s32 	%r87, %r72;
	mad.lo.s32 	%r86, %r61, %r76, %r1;
	shl.b32 	%r15, %r61, 2;
	mov.b32 	%r90, 1;
	mul.wide.s32 	%rd5, %r61, 4;
$L__BB2_9:
	mul.wide.s32 	%rd21, %r86, 4;
	add.s64 	%rd3, %rd2, %rd21;
	ld.global.nc.f32 	%f13, [%rd3];
	abs.f32 	%f29, %f13;
	setp.equ.f32 	%p10, %f29, 0f7F800000;
	@%p10 bra 	$L__BB2_11;
	add.s32 	%r90, %r90, 1;
	cvt.rn.f32.s32 	%f30, %r90;
	mov.f32 	%f31, 0f3F800000;
	div.approx.f32 	%f32, %f31, %f30;
	sub.f32 	%f33, %f13, %f85;
	fma.rn.f32 	%f85, %f33, %f32, %f85;
$L__BB2_11:
	add.s64 	%rd4, %rd1, %rd21;
	st.global.f32 	[%rd4], %f85;
	add.s64 	%rd6, %rd3, %rd5;
	ld.global.nc.f32 	%f16, [%rd6];
	abs.f32 	%f34, %f16;
	setp.equ.f32 	%p11, %f34, 0f7F800000;
	@%p11 bra 	$L__BB2_13;
	add.s32 	%r90, %r90, 1;
	cvt.rn.f32.s32 	%f35, %r90;
	mov.f32 	%f36, 0f3F800000;
	div.approx.f32 	%f37, %f36, %f35;
	sub.f32 	%f38, %f16, %f85;
	fma.rn.f32 	%f85, %f38, %f37, %f85;
$L__BB2_13:
	add.s64 	%rd7, %rd4, %rd5;
	st.global.f32 	[%rd7], %f85;
	add.s64 	%rd8, %rd6, %rd5;
	ld.global.nc.f32 	%f19, [%rd8];
	abs.f32 	%f39, %f19;
	setp.equ.f32 	%p12, %f39, 0f7F800000;
	@%p12 bra 	$L__BB2_15;
	add.s32 	%r90, %r90, 1;
	cvt.rn.f32.s32 	%f40, %r90;
	mov.f32 	%f41, 0f3F800000;
	div.approx.f32 	%f42, %f41, %f40;
	sub.f32 	%f43, %f19, %f85;
	fma.rn.f32 	%f85, %f43, %f42, %f85;
$L__BB2_15:
	add.s64 	%rd9, %rd7, %rd5;
	st.global.f32 	[%rd9], %f85;
	add.s64 	%rd23, %rd8, %rd5;
	ld.global.nc.f32 	%f22, [%rd23];
	abs.f32 	%f44, %f22;
	setp.equ.f32 	%p13, %f44, 0f7F800000;
	@%p13 bra 	$L__BB2_17;
	add.s32 	%r90, %r90, 1;
	cvt.rn.f32.s32 	%f45, %r90;
	mov.f32 	%f46, 0f3F800000;
	div.approx.f32 	%f47, %f46, %f45;
	sub.f32 	%f48, %f22, %f85;
	fma.rn.f32 	%f85, %f48, %f47, %f85;
$L__BB2_17:
	add.s64 	%rd24, %rd9, %rd5;
	st.global.f32 	[%rd24], %f85;
	add.s32 	%r88, %r88, 4;
	add.s32 	%r87, %r87, 4;
	add.s32 	%r86, %r86, %r15;
	setp.eq.s32 	%p14, %r87, 0;
	@%p14 bra 	$L__BB2_18;
	bra.uni 	$L__BB2_9;
$L__BB2_18:
	add.s32 	%r76, %r88, 1;
$L__BB2_19:
	setp.eq.s32 	%p15, %r12, 0;
	@%p15 bra 	$L__BB2_24;
	mad.lo.s32 	%r79, %r76, %r61, %r1;
	neg.s32 	%r78, %r12;
$L__BB2_21:
	.pragma "nounroll";
	mul.wide.s32 	%rd25, %r79, 4;
	add.s64 	%rd26, %rd2, %rd25;
	ld.global.nc.f32 	%f5, [%rd26];
	abs.f32 	%f49, %f5;
	setp.equ.f32 	%p16, %f49, 0f7F800000;
	@%p16 bra 	$L__BB2_23;
	add.s32 	%r90, %r90, 1;
	cvt.rn.f32.s32 	%f50, %r90;
	mov.f32 	%f51, 0f3F800000;
	div.approx.f32 	%f52, %f51, %f50;
	sub.f32 	%f53, %f5, %f85;
	fma.rn.f32 	%f85, %f53, %f52, %f85;
$L__BB2_23:
	add.s64 	%rd28, %rd1, %rd25;
	st.global.f32 	[%rd28], %f85;
	add.s32 	%r79, %r79, %r61;
	add.s32 	%r78, %r78, 1;
	setp.ne.s32 	%p17, %r78, 0;
	@%p17 bra 	$L__BB2_21;
$L__BB2_24:
	setp.ge.s32 	%p18, %r8, %r62;
	@%p18 bra 	$L__BB2_31;
	sub.s32 	%r73, %r62, %r9;
	and.b32  	%r28, %r73, 3;
	setp.eq.s32 	%p19, %r28, 0;
	mov.u32 	%r85, %r9;
	@%p19 bra 	$L__BB2_28;
	mad.lo.s32 	%r83, %r61, %r9, %r1;
	neg.s32 	%r82, %r28;
	mov.u32 	%r85, %r9;
$L__BB2_27:
	.pragma "nounroll";
	mul.wide.s32 	%rd29, %r83, 4;
	add.s64 	%rd30, %rd2, %rd29;
	ld.global.nc.f32 	%f54, [%rd30];
	abs.f32 	%f55, %f54;
	setp.equ.f32 	%p20, %f55, 0f7F800000;
	sub.f32 	%f56, %f54, %f85;
	fma.rn.f32 	%f57, %f56, %f27, %f85;
	selp.f32 	%f85, %f85, %f57, %p20;
	add.s64 	%rd31, %rd1, %rd29;
	st.global.f32 	[%rd31], %f85;
	add.s32 	%r85, %r85, 1;
	add.s32 	%r83, %r83, %r61;
	add.s32 	%r82, %r82, 1;
	setp.ne.s32 	%p21, %r82, 0;
	@%p21 bra 	$L__BB2_27;
$L__BB2_28:
	sub.s32 	%r74, %r9, %r62;
	setp.gt.u32 	%p22, %r74, -4;
	@%p22 bra 	$L__BB2_31;
	sub.s32 	%r95, %r85, %r62;
	mad.lo.s32 	%r94, %r85, %r61, %r1;
	shl.b32 	%r40, %r61, 2;
	mul.wide.s32 	%rd35, %r61, 4;
$L__BB2_30:
	mul.wide.s32 	%rd32, %r94, 4;
	add.s64 	%rd33, %rd2, %rd32;
	ld.global.nc.f32 	%f58, [%rd33];
	abs.f32 	%f59, %f58;
	setp.equ.f32 	%p23, %f59, 0f7F800000;
	sub.f32 	%f60, %f58, %f85;
	fma.rn.f32 	%f61, %f60, %f27, %f85;
	selp.f32 	%f62, %f85, %f61, %p23;
	add.s64 	%rd34, %rd1, %rd32;
	st.global.f32 	[%rd34], %f62;
	add.s64 	%rd36, %rd33, %rd35;
	ld.global.nc.f32 	%f63, [%rd36];
	abs.f32 	%f64, %f63;
	setp.equ.f32 	%p24, %f64, 0f7F800000;
	sub.f32 	%f65, %f63, %f62;
	fma.rn.f32 	%f66, %f65, %f27, %f62;
	selp.f32 	%f67, %f62, %f66, %p24;
	add.s64 	%rd37, %rd34, %rd35;
	st.global.f32 	[%rd37], %f67;
	add.s64 	%rd38, %rd36, %rd35;
	ld.global.nc.f32 	%f68, [%rd38];
	abs.f32 	%f69, %f68;
	setp.equ.f32 	%p25, %f69, 0f7F800000;
	sub.f32 	%f70, %f68, %f67;
	fma.rn.f32 	%f71, %f70, %f27, %f67;
	selp.f32 	%f72, %f67, %f71, %p25;
	add.s64 	%rd39, %rd37, %rd35;
	st.global.f32 	[%rd39], %f72;
	add.s64 	%rd40, %rd38, %rd35;
	ld.global.nc.f32 	%f73, [%rd40];
	abs.f32 	%f74, %f73;
	setp.equ.f32 	%p26, %f74, 0f7F800000;
	sub.f32 	%f75, %f73, %f72;
	fma.rn.f32 	%f76, %f75, %f27, %f72;
	selp.f32 	%f85, %f72, %f76, %p26;
	add.s64 	%rd41, %rd39, %rd35;
	st.global.f32 	[%rd41], %f85;
	add.s32 	%r95, %r95, 4;
	add.s32 	%r94, %r94, %r40;
	setp.ne.s32 	%p27, %r95, 0;
	@%p27 bra 	$L__BB2_30;
$L__BB2_31:
	ret;

}
	// .globl	ema_many_series_one_param_f32_coalesced
.visible .entry ema_many_series_one_param_f32_coalesced(
	.param .u64 .ptr .align 1 ema_many_series_one_param_f32_coalesced_param_0,
	.param .u64 .ptr .align 1 ema_many_series_one_param_f32_coalesced_param_1,
	.param .u32 ema_many_series_one_param_f32_coalesced_param_2,
	.param .f32 ema_many_series_one_param_f32_coalesced_param_3,
	.param .u32 ema_many_series_one_param_f32_coalesced_param_4,
	.param .u32 ema_many_series_one_param_f32_coalesced_param_5,
	.param .u64 .ptr .align 1 ema_many_series_one_param_f32_coalesced_param_6
)
{
	.reg .pred 	%p<33>;
	.reg .b32 	%r<120>;
	.reg .b32 	%f<90>;
	.reg .b64 	%rd<62>;

	ld.param.u64 	%rd11, [ema_many_series_one_param_f32_coalesced_param_0];
	ld.param.u64 	%rd10, [ema_many_series_one_param_f32_coalesced_param_1];
	ld.param.u32 	%r69, [ema_many_series_one_param_f32_coalesced_param_2];
	ld.param.f32 	%f27, [ema_many_series_one_param_f32_coalesced_param_3];
	ld.param.u32 	%r70, [ema_many_series_one_param_f32_coalesced_param_4];
	ld.param.u32 	%r71, [ema_many_series_one_param_f32_coalesced_param_5];
	ld.param.u64 	%rd12, [ema_many_series_one_param_f32_coalesced_param_6];
	cvta.to.global.u64 	%rd1, %rd12;
	cvta.to.global.u64 	%rd2, %rd11;
	mov.u32 	%r72, %ctaid.x;
	mov.u32 	%r73, %ntid.x;
	mov.u32 	%r74, %tid.x;
	mad.lo.s32 	%r1, %r72, %r73, %r74;
	setp.ge.s32 	%p1, %r1, %r70;
	min.s32 	%r75, %r69, %r71;
	setp.lt.s32 	%p2, %r75, 1;
	or.pred  	%p3, %p2, %p1;
	@%p3 bra 	$L__BB3_38;
	cvta.to.global.u64 	%rd13, %rd10;
	mul.wide.s32 	%rd14, %r1, 4;
	add.s64 	%rd15, %rd13, %rd14;
	ld.global.nc.u32 	%r2, [%rd15];
	max.s32 	%r112, %r2, 0;
	add.s32 	%r76, %r112, %r69;
	min.u32 	%r4, %r71, %r76;
	setp.lt.s32 	%p4, %r2, 1;
	@%p4 bra 	$L__BB3_13;
	and.b32  	%r5, %r2, 7;
	setp.lt.u32 	%p5, %r2, 8;
	mov.b32 	%r98, 0;
	@%p5 bra 	$L__BB3_5;
	and.b32  	%r98, %r2, 2147483640;
	neg.s32 	%r96, %r98;
	shl.b32 	%r8, %r70, 3;
	mul.wide.s32 	%rd18, %r70, 4;
	mov.u32 	%r95, %r1;
$L__BB3_4:
	.pragma "nounroll";
	mul.wide.s32 	%rd16, %r95, 4;
	add.s64 	%rd17, %rd1, %rd16;
	mov.b32 	%r78, 2143289344;
	st.global.u32 	[%rd17], %r78;
	add.s64 	%rd19, %rd17, %rd18;
	st.global.u32 	[%rd19], %r78;
	add.s64 	%rd20, %rd19, %rd18;
	st.global.u32 	[%rd20], %r78;
	add.s64 	%rd21, %rd20, %rd18;
	st.global.u32 	[%rd21], %r78;
	add.s64 	%rd22, %rd21, %rd18;
	st.global.u32 	[%rd22], %r78;
	add.s64 	%rd23, %rd22, %rd18;
	st.global.u32 	[%rd23], %r78;
	add.s64 	%rd24, %rd23, %rd18;
	st.global.u32 	[%rd24], %r78;
	add.s64 	%rd25, %rd24, %rd18;
	st.global.u32 	[%rd25], %r78;
	add.s32 	%r96, %r96, 8;
	add.s32 	%r95, %r95, %r8;
	setp.ne.s32 	%p6, %r96, 0;
	@%p6 bra 	$L__BB3_4;
$L__BB3_5:
	setp.eq.s32 	%p7, %r5, 0;
	@%p7 bra 	$L__BB3_13;
	and.b32  	%r14, %r2, 3;
	setp.lt.u32 	%p8, %r5, 4;
	@%p8 bra 	$L__BB3_8;
	mad.lo.s32 	%r79, %r98, %r70, %r1;
	mul.wide.s32 	%rd26, %r79, 4;
	add.s64 	%rd27, %rd1, %rd26;
	mov.b32 	%r80, 2143289344;
	st.global.u32 	[%rd27], %r80;
	mul.wide.s32 	%rd28, %r70, 4;
	add.s64 	%rd29, %rd27, %rd28;
	st.global.u32 	[%rd29], %r80;
	add.s64 	%rd30, %rd29, %rd28;
	st.global.u32 	[%rd30], %r80;
	add.s64 	%rd31, %rd30, %rd28;
	st.global.u32 	[%rd31], %r80;
	add.s32 	%r98, %r98, 4;
$L__BB3_8:
	setp.eq.s32 	%p9, %r14, 0;
	@%p9 bra 	$L__BB3_13;
	setp.eq.s32 	%p10, %r14, 1;
	@%p10 bra 	$L__BB3_11;
	mad.lo.s32 	%r81, %r98, %r70, %r1;
	mul.wide.s32 	%rd32, %r81, 4;
	add.s64 	%rd33, %rd1, %rd32;
	mov.b32 	%r82, 2143289344;
	st.global.u32 	[%rd33], %r82;
	mul.wide.s32 	%rd34, %r70, 4;
	add.s64 	%rd35, %rd33, %rd34;
	st.global.u32 	[%rd35], %r82;
	add.s32 	%r98, %r98, 2;
$L__BB3_11:
	and.b32  	%r83, %r2, 1;
	setp.eq.b32 	%p11, %r83, 1;
	not.pred 	%p12, %p11;
	@%p12 bra 	$L__BB3_13;
	mad.lo.s32 	%r84, %r98, %r70, %r1;
	mul.wide.s32 	%rd36, %r84, 4;
	add.s64 	%rd37, %rd1, %rd36;
	mov.b32 	%r85, 2143289344;
	st.global.u32 	[%rd37], %r85;
$L__BB3_13:
	mad.lo.s32 	%r86, %r112, %r70, %r1;
	mul.wide.s32 	%rd38, %r86, 4;
	add.s64 	%rd39, %rd2, %rd38;
	ld.global.nc.f32 	%f85, [%rd39];
	add.s64 	%rd40, %rd1, %rd38;
	st.global.f32 	[%rd40], %f85;
	add.s32 	%r100, %r112, 1;
	setp.ge.u32 	%p13, %r100, %r4;
	@%p13 bra 	$L__BB3_31;
	not.b32 	%r88, %r112;
	add.s32 	%r20, %r4, %r88;
	sub.s32 	%r89, %r4, %r112;
	add.s32 	%r90, %r89, -2;
	and.b32  	%r21, %r20, 3;
	setp.lt.u32 	%p14, %r90, 3;
	mov.b32 	%r114, 1;
	@%p14 bra 	$L__BB3_26;
	and.b32  	%r92, %r20, -4;
	neg.s32 	%r111, %r92;
	mad.lo.s32 	%r110, %r70, %r100, %r1;
	shl.b32 	%r24, %r70, 2;
	mov.b32 	%r114, 1;
	mul.wide.s32 	%rd5, %r70, 4;
$L__BB3_16:
	mul.wide.s32 	%rd41, %r110, 4;
	add.s64 	%rd3, %rd2, %rd41;
	ld.global.nc.f32 	%f13, [%rd3];
	abs.f32 	%f29, %f13;
	setp.equ.f32 	%p15, %f29, 0f7F800000;
	@%p15 bra 	$L__BB3_18;
	add.s32 	%r114, %r114, 1;
	cvt.rn.f32.s32 	%f30, %r114;
	mov.f32 	%f31, 0f3F800000;
	div.approx.f32 	%f32, %f31, %f30;
	sub.f32 	%f33, %f13, %f85;
	fma.rn.f32 	%f85, %f33, %f32, %f85;
$L__BB3_18:
	add.s64 	%rd4, %rd1, %rd41;
	st.global.f32 	[%rd4], %f85;
	add.s64 	%rd6, %rd3, %rd5;
	ld.global.nc.f32 	%f16, [%rd6];
	abs.f32 	%f34, %f16;
	setp.equ.f32 	%p16, %f34, 0f7F800000;
	@%p16 bra 	$L__BB3_20;
	add.s32 	%r114, %r114, 1;
	cvt.rn.f32.s32 	%f35, %r114;
	mov.f32 	%f36, 0f3F800000;
	div.approx.f32 	%f37, %f36, %f35;
	sub.f32 	%f38, %f16, %f85;
	fma.rn.f32 	%f85, %f38, %f37, %f85;
$L__BB3_20:
	add.s64 	%rd7, %rd4, %rd5;
	st.global.f32 	[%rd7], %f85;
	add.s64 	%rd8, %rd6, %rd5;
	ld.global.nc.f32 	%f19, [%rd8];
	abs.f32 	%f39, %f19;
	setp.equ.f32 	%p17, %f39, 0f7F800000;
	@%p17 bra 	$L__BB3_22;
	add.s32 	%r114, %r114, 1;
	cvt.rn.f32.s32 	%f40, %r114;
	mov.f32 	%f41, 0f3F800000;
	div.approx.f32 	%f42, %f41, %f40;
	sub.f32 	%f43, %f19, %f85;
	fma.rn.f32 	%f85, %f43, %f42, %f85;
$L__BB3_22:
	add.s64 	%rd9, %rd7, %rd5;
	st.global.f32 	[%rd9], %f85;
	add.s64 	%rd43, %rd8, %rd5;
	ld.global.nc.f32 	%f22, [%rd43];
	abs.f32 	%f44, %f22;
	setp.equ.f32 	%p18, %f44, 0f7F800000;
	@%p18 bra 	$L__BB3_24;
	add.s32 	%r114, %r114, 1;
	cvt.rn.f32.s32 	%f45, %r114;
	mov.f32 	%f46, 0f3F800000;
	div.approx.f32 	%f47, %f46, %f45;
	sub.f32 	%f48, %f22, %f85;
	fma.rn.f32 	%f85, %f48, %f47, %f85;
$L__BB3_24:
	add.s64 	%rd44, %rd9, %rd5;
	st.global.f32 	[%rd44], %f85;
	add.s32 	%r112, %r112, 4;
	add.s32 	%r111, %r111, 4;
	add.s32 	%r110, %r110, %r24;
	setp.eq.s32 	%p19, %r111, 0;
	@%p19 bra 	$L__BB3_25;
	bra.uni 	$L__BB3_16;
$L__BB3_25:
	add.s32 	%r100, %r112, 1;
$L__BB3_26:
	setp.eq.s32 	%p20, %r21, 0;
	@%p20 bra 	$L__BB3_31;
	mad.lo.s32 	%r103, %r100, %r70, %r1;
	neg.s32 	%r102, %r21;
$L__BB3_28:
	.pragma "nounroll";
	mul.wide.s32 	%rd45, %r103, 4;
	add.s64 	%rd46, %rd2, %rd45;
	ld.global.nc.f32 	%f5, [%rd46];
	abs.f32 	%f49, %f5;
	setp.equ.f32 	%p21, %f49, 0f7F800000;
	@%p21 bra 	$L__BB3_30;
	add.s32 	%r114, %r114, 1;
	cvt.rn.f32.s32 	%f50, %r114;
	mov.f32 	%f51, 0f3F800000;
	div.approx.f32 	%f52, %f51, %f50;
	sub.f32 	%f53, %f5, %f85;
	fma.rn.f32 	%f85, %f53, %f52, %f85;
$L__BB3_30:
	add.s64 	%rd48, %rd1, %rd45;
	st.global.f32 	[%rd48], %f85;
	add.s32 	%r103, %r103, %r70;
	add.s32 	%r102, %r102, 1;
	setp.ne.s32 	%p22, %r102, 0;
	@%p22 bra 	$L__BB3_28;
$L__BB3_31:
	setp.ge.s32 	%p23, %r4, %r71;
	@%p23 bra 	$L__BB3_38;
	sub.s32 	%r93, %r71, %r4;
	and.b32  	%r37, %r93, 3;
	setp.eq.s32 	%p24, %r37, 0;
	mov.u32 	%r109, %r4;
	@%p24 bra 	$L__BB3_35;
	mad.lo.s32 	%r107, %r70, %r4, %r1;
	neg.s32 	%r106, %r37;
	mov.u32 	%r109, %r4;
$L__BB3_34:
	.pragma "nounroll";
	mul.wide.s32 	%rd49, %r107, 4;
	add.s64 	%rd50, %rd2, %rd49;
	ld.global.nc.f32 	%f54, [%rd50];
	abs.f32 	%f55, %f54;
	setp.equ.f32 	%p25, %f55, 0f7F800000;
	sub.f32 	%f56, %f54, %f85;
	fma.rn.f32 	%f57, %f56, %f27, %f85;
	selp.f32 	%f85, %f85, %f57, %p25;
	add.s64 	%rd51, %rd1, %rd49;
	st.global.f32 	[%rd51], %f85;
	add.s32 	%r109, %r109, 1;
	add.s32 	%r107, %r107, %r70;
	add.s32 	%r106, %r106, 1;
	setp.ne.s32 	%p26, %r106, 0;
	@%p26 bra 	$L__BB3_34;
$L__BB3_35:
	sub.s32 	%r94, %r4, %r71;
	setp.gt.u32 	%p27, %r94, -4;
	@%p27 bra 	$L__BB3_38;
	sub.s32 	%r119, %r109, %r71;
	mad.lo.s32 	%r118, %r109, %r70, %r1;
	shl.b32 	%r49, %r70, 2;
	mul.wide.s32 	%rd55, %r70, 4;
$L__BB3_37:
	mul.wide.s32 	%rd52, %r118, 4;
	add.s64 	%rd53, %rd2, %rd52;
	ld.global.nc.f32 	%f58, [%rd53];
	abs.f32 	%f59, %f58;
	setp.equ.f32 	%p28, %f59, 0f7F800000;
	sub.f32 	%f60, %f58, %f85;
	fma.rn.f32 	%f61, %f60, %f27, %f85;
	selp.f32 	%f62, %f85, %f61, %p28;
	add.s64 	%rd54, %rd1, %rd52;
	st.global.f32 	[%rd54], %f62;
	add.s64 	%rd56, %rd53, %rd55;
	ld.global.nc.f32 	%f63, [%rd56];
	abs.f32 	%f64, %f63;
	setp.equ.f32 	%p29, %f64, 0f7F800000;
	sub.f32 	%f65, %f63, %f62;
	fma.rn.f32 	%f66, %f65, %f27, %f62;
	selp.f32 	%f67, %f62, %f66, %p29;
	add.s64 	%rd57, %rd54, %rd55;
	st.global.f32 	[%rd57], %f67;
	add.s64 	%rd58, %rd56, %rd55;
	ld.global.nc.f32 	%f68, [%rd58];
	abs.f32 	%f69, %f68;
	setp.equ.f32 	%p30, %f69, 0f7F800000;
	sub.f32 	%f70, %f68, %f67;
	fma.rn.f32 	%f71, %f70, %f27, %f67;
	selp.f32 	%f72, %f67, %f71, %p30;
	add.s64 	%rd59, %rd57, %rd55;
	st.global.f32 	[%rd59], %f72;
	add.s64 	%rd60, %rd58, %rd55;
	ld.global.nc.f32 	%f73, [%rd60];
	abs.f32 	%f74, %f73;
	setp.equ.f32 	%p31, %f74, 0f7F800000;
	sub.f32 	%f75, %f73, %f72;
	fma.rn.f32 	%f76, %f75, %f27, %f72;
	selp.f32 	%f85, %f72, %f76, %p31;
	add.s64 	%rd61, %rd59, %rd55;
	st.global.f32 	[%rd61], %f85;
	add.s32 	%r119, %r119, 4;
	add.s32 	%r118, %r118, %r49;
	setp.ne.s32 	%p32, %r119, 0;
	@%p32 bra 	$L__BB3_37;
$L__BB3_38:
	ret;

}


// ===== COMPILED SASS (sm_100) =====

	.target	sm_100

	.elftype	@"ET_EXEC"


//--------------------- .note.nv.tkinfo           --------------------------
	.section	.note.nv.tkinfo,"",@"SHT_NOTE"
	.sectionflags	@"SHF_NOTE_NV_TKINFO"
	.tkinfo
        /*0018*/ 	.word	0x00000002
        /*0030*/ 	.string	""
        /*0030*/ 	.string	"ptxas"
        /*0030*/ 	.string	"Cuda compilation tools, release 13.0, V13.0.88"
        /*0030*/ 	.string	"Build cuda_13.0.r13.0/compiler.36424714_0"
        /*0030*/ 	.string	"-arch sm_100 -m 64 "



//--------------------- .note.nv.cuinfo           --------------------------
	.section	.note.nv.cuinfo,"",@"SHT_NOTE"
	.sectionflags	@"SHF_NOTE_NV_CUINFO"
        /*0018*/ 	.short	0x0002
        /*001a*/ 	.short	0x0064
        /*001c*/ 	.short	0x0082
	.zero		2


//--------------------- .nv.info                  --------------------------
	.section	.nv.info,"",@"SHT_CUDA_INFO"
	.align	4


	//----- nvinfo : EIATTR_REGCOUNT
	.align		4
        /*0000*/ 	.byte	0x04, 0x2f
        /*0002*/ 	.short	(.L_1 - .L_0)
	.align		4
.L_0:
        /*0004*/ 	.word	index@(ema_batch_f32)
        /*0008*/ 	.word	0x0000001e


	//----- nvinfo : EIATTR_FRAME_SIZE
	.align		4
.L_1:
        /*000c*/ 	.byte	0x04, 0x11
        /*000e*/ 	.short	(.L_3 - .L_2)
	.align		4
.L_2:
        /*0010*/ 	.word	index@(ema_batch_f32)
        /*0014*/ 	.word	0x00000000


	//----- nvinfo : EIATTR_REGCOUNT
	.align		4
.L_3:
        /*0018*/ 	.byte	0x04, 0x2f
        /*001a*/ 	.short	(.L_5 - .L_4)
	.align		4
.L_4:
        /*001c*/ 	.word	index@(ema_batch_f64_to_f32)
        /*0020*/ 	.word	0x0000002a


	//----- nvinfo : EIATTR_FRAME_SIZE
	.align		4
.L_5:
        /*0024*/ 	.byte	0x04, 0x11
        /*0026*/ 	.short	(.L_7 - .L_6)
	.align		4
.L_6:
        /*0028*/ 	.word	index@($__internal_0_$__cuda_sm20_div_rn_f64_full)
        /*002c*/ 	.word	0x00000000


	//----- nvinfo : EIATTR_FRAME_SIZE
	.align		4
.L_7:
        /*0030*/ 	.byte	0x04, 0x11
        /*0032*/ 	.short	(.L_9 - .L_8)
	.align		4
.L_8:
        /*0034*/ 	.word	index@(ema_batch_f64_to_f32)
        /*0038*/ 	.word	0x00000000


	//----- nvinfo : EIATTR_REGCOUNT
	.align		4
.L_9:
        /*003c*/ 	.byte	0x04, 0x2f
        /*003e*/ 	.short	(.L_11 - .L_10)
	.align		4
.L_10:
        /*0040*/ 	.word	index@(ema_many_series_one_param_f32)
        /*0044*/ 	.word	0x00000020


	//----- nvinfo : EIATTR_FRAME_SIZE
	.align		4
.L_11:
        /*0048*/ 	.byte	0x04, 0x11
        /*004a*/ 	.short	(.L_13 - .L_12)
	.align		4
.L_12:
        /*004c*/ 	.word	index@(ema_many_series_one_param_f32)
        /*0050*/ 	.word	0x00000000


	//----- nvinfo : EIATTR_REGCOUNT
	.align		4
.L_13:
        /*0054*/ 	.byte	0x04, 0x2f
        /*0056*/ 	.short	(.L_15 - .L_14)
	.align		4
.L_14:
        /*0058*/ 	.word	index@(ema_many_series_one_param_f32_coalesced)
        /*005c*/ 	.word	0x00000020


	//----- nvinfo : EIATTR_FRAME_SIZE
	.align		4
.L_15:
        /*0060*/ 	.byte	0x04, 0x11
        /*0062*/ 	.short	(.L_17 - .L_16)
	.align		4
.L_16:
        /*0064*/ 	.word	index@(ema_many_series_one_param_f32_coalesced)
        /*0068*/ 	.word	0x00000000


	//----- nvinfo : EIATTR_MIN_STACK_SIZE
	.align		4
.L_17:
        /*006c*/ 	.byte	0x04, 0x12
        /*006e*/ 	.short	(.L_19 - .L_18)
	.align		4
.L_18:
        /*0070*/ 	.word	index@(ema_many_series_one_param_f32_coalesced)
        /*0074*/ 	.word	0x00000000


	//----- nvinfo : EIATTR_MIN_STACK_SIZE
	.align		4
.L_19:
        /*0078*/ 	.byte	0x04, 0x12
        /*007a*/ 	.short	(.L_21 - .L_20)
	.align		4
.L_20:
        /*007c*/ 	.word	index@(ema_many_series_one_param_f32)
        /*0080*/ 	.word	0x00000000


	//----- nvinfo : EIATTR_MIN_STACK_SIZE
	.align		4
.L_21:
        /*0084*/ 	.byte	0x04, 0x12
        /*0086*/ 	.short	(.L_23 - .L_22)
	.align		4
.L_22:
        /*0088*/ 	.word	index@(ema_batch_f64_to_f32)
        /*008c*/ 	.word	0x00000000


	//----- nvinfo : EIATTR_MIN_STACK_SIZE
	.align		4
.L_23:
        /*0090*/ 	.byte	0x04, 0x12
        /*0092*/ 	.short	(.L_25 - .L_24)
	.align		4
.L_24:
        /*0094*/ 	.word	index@(ema_batch_f32)
        /*0098*/ 	.word	0x00000000
.L_25:


//--------------------- .nv.compat                --------------------------
	.section	.nv.compat,"",@"SHT_CUDA_COMPAT_INFO"
	.align	4
        /*0000*/ 	.byte	0x02, 0x09, 0x00, 0x00, 0x02, 0x02, 0x01, 0x00, 0x02, 0x05, 0x05, 0x00, 0x03, 0x07, 0x01, 0x01
        /*0010*/ 	.byte	0x02, 0x03, 0x00, 0x00, 0x02, 0x06, 0x01, 0x00, 0x04, 0x0b, 0x08, 0x00, 0x01, 0x00, 0x00, 0x00
        /*0020*/ 	.byte	0x00, 0x00, 0x00, 0x00


//--------------------- .nv.info.ema_many_series_one_param_f32_coalesced --------------------------
	.section	.nv.info.ema_many_series_one_param_f32_coalesced,"",@"SHT_CUDA_INFO"
	.sectionflags	@""
	.align	4


	//----- nvinfo : EIATTR_CUDA_API_VERSION
	.align		4
        /*0000*/ 	.byte	0x04, 0x37
        /*0002*/ 	.short	(.L_27 - .L_26)
.L_26:
        /*0004*/ 	.word	0x00000082


	//----- nvinfo : EIATTR_KPARAM_INFO
	.align		4
.L_27:
        /*0008*/ 	.byte	0x04, 0x17
        /*000a*/ 	.short	(.L_29 - .L_28)
.L_28:
        /*000c*/ 	.word	0x00000000
        /*0010*/ 	.short	0x0006
        /*0012*/ 	.short	0x0020
        /*0014*/ 	.byte	0x00, 0xf5, 0x21, 0x00


	//----- nvinfo : EIATTR_KPARAM_INFO
	.align		4
.L_29:
        /*0018*/ 	.byte	0x04, 0x17
        /*001a*/ 	.short	(.L_31 - .L_30)
.L_30:
        /*001c*/ 	.word	0x00000000
        /*0020*/ 	.short	0x0005
        /*0022*/ 	.short	0x001c
        /*0024*/ 	.byte	0x00, 0xf0, 0x11, 0x00


	//----- nvinfo : EIATTR_KPARAM_INFO
	.align		4
.L_31:
        /*0028*/ 	.byte	0x04, 0x17
        /*002a*/ 	.short	(.L_33 - .L_32)
.L_32:
        /*002c*/ 	.word	0x00000000
        /*0030*/ 	.short	0x0004
        /*0032*/ 	.short	0x0018
        /*0034*/ 	.byte	0x00, 0xf0, 0x11, 0x00


	//----- nvinfo : EIATTR_KPARAM_INFO
	.align		4
.L_33:
        /*0038*/ 	.byte	0x04, 0x17
        /*003a*/ 	.short	(.L_35 - .L_34)
.L_34:
        /*003c*/ 	.word	0x00000000
        /*0040*/ 	.short	0x0003
        /*0042*/ 	.short	0x0014
        /*0044*/ 	.byte	0x00, 0xf0, 0x11, 0x00


	//----- nvinfo : EIATTR_KPARAM_INFO
	.align		4
.L_35:
        /*0048*/ 	.byte	0x04, 0x17
        /*004a*/ 	.short	(.L_37 - .L_36)
.L_36:
        /*004c*/ 	.word	0x00000000
        /*0050*/ 	.short	0x0002
        /*0052*/ 	.short	0x0010
        /*0054*/ 	.byte	0x00, 0xf0, 0x11, 0x00


	//----- nvinfo : EIATTR_KPARAM_INFO
	.align		4
.L_37:
        /*0058*/ 	.byte	0x04, 0x17
        /*005a*/ 	.short	(.L_39 - .L_38)
.L_38:
        /*005c*/ 	.word	0x00000000
        /*0060*/ 	.short	0x0001
        /*0062*/ 	.short	0x0008
        /*0064*/ 	.byte	0x00, 0xf5, 0x21, 0x00


	//----- nvinfo : EIATTR_KPARAM_INFO
	.align		4
.L_39:
        /*0068*/ 	.byte	0x04, 0x17
        /*006a*/ 	.short	(.L_41 - .L_40)
.L_40:
        /*006c*/ 	.word	0x00000000
        /*0070*/ 	.short	0x0000
        /*0072*/ 	.short	0x0000
        /*0074*/ 	.byte	0x00, 0xf5, 0x21, 0x00


	//----- nvinfo : EIATTR_SPARSE_MMA_MASK
	.align		4
.L_41:
        /*0078*/ 	.byte	0x03, 0x50
        /*007a*/ 	.short	0x0000


	//----- nvinfo : EIATTR_MAXREG_COUNT
	.align		4
        /*007c*/ 	.byte	0x03, 0x1b
        /*007e*/ 	.short	0x00ff


	//----- nvinfo : EIATTR_MERCURY_ISA_VERSION
	.align		4
        /*0080*/ 	.byte	0x03, 0x5f
        /*0082*/ 	.short	0x0101


	//----- nvinfo : EIATTR_VRC_CTA_INIT_COUNT
	.align		4
        /*0084*/ 	.byte	0x02, 0x4a
	.zero		1
	.zero		1


	//----- nvinfo : EIATTR_EXIT_INSTR_OFFSETS
	.align		4
        /*0088*/ 	.byte	0x04, 0x1c
        /*008a*/ 	.short	(.L_43 - .L_42)


	//   ....[0]....
.L_42:
        /*008c*/ 	.word	0x000000b0


	//   ....[1]....
        /*0090*/ 	.word	0x000012a0


	//   ....[2]....
        /*0094*/ 	.word	0x00001410


	//   ....[3]....
        /*0098*/ 	.word	0x00001670


	//----- nvinfo : EIATTR_CRS_STACK_SIZE
	.align		4
.L_43:
        /*009c*/ 	.byte	0x04, 0x1e
        /*009e*/ 	.short	(.L_45 - .L_44)
.L_44:
        /*00a0*/ 	.word	0x00000000


	//----- nvinfo : EIATTR_CBANK_PARAM_SIZE
	.align		4
.L_45:
        /*00a4*/ 	.byte	0x03, 0x19
        /*00a6*/ 	.short	0x0028


	//----- nvinfo : EIATTR_PARAM_CBANK
	.align		4
        /*00a8*/ 	.byte	0x04, 0x0a
        /*00aa*/ 	.short	(.L_47 - .L_46)
	.align		4
.L_46:
        /*00ac*/ 	.word	index@(.nv.constant0.ema_many_series_one_param_f32_coalesced)
        /*00b0*/ 	.short	0x0380
        /*00b2*/ 	.short	0x0028


	//----- nvinfo : EIATTR_SW_WAR
	.align		4
.L_47:
        /*00b4*/ 	.byte	0x04, 0x36
        /*00b6*/ 	.short	(.L_49 - .L_48)
.L_48:
        /*00b8*/ 	.word	0x00000008
.L_49:


//--------------------- .nv.info.ema_many_series_one_param_f32 --------------------------
	.section	.nv.info.ema_many_series_one_param_f32,"",@"SHT_CUDA_INFO"
	.sectionflags	@""
	.align	4


	//----- nvinfo : EIATTR_CUDA_API_VERSION
	.align		4
        /*0000*/ 	.byte	0x04, 0x37
        /*0002*/ 	.short	(.L_51 - .L_50)
.L_50:
        /*0004*/ 	.word	0x00000082


	//----- nvinfo : EIATTR_KPARAM_INFO
	.align		4
.L_51:
        /*0008*/ 	.byte	0x04, 0x17
        /*000a*/ 	.short	(.L_53 - .L_52)
.L_52:
        /*000c*/ 	.word	0x00000000
        /*0010*/ 	.short	0x0006
        /*0012*/ 	.short	0x0020
        /*0014*/ 	.byte	0x00, 0xf5, 0x21, 0x00


	//----- nvinfo : EIATTR_KPARAM_INFO
	.align		4
.L_53:
        /*0018*/ 	.byte	0x04, 0x17
        /*001a*/ 	.short	(.L_55 - .L_54)
.L_54:
        /*001c*/ 	.word	0x00000000
        /*0020*/ 	.short	0x0005
        /*0022*/ 	.short	0x001c
        /*0024*/ 	.byte	0x00, 0xf0, 0x11, 0x00


	//----- nvinfo : EIATTR_KPARAM_INFO
	.align		4
.L_55:
        /*0028*/ 	.byte	0x04, 0x17
        /*002a*/ 	.short	(.L_57 - .L_56)
.L_56:
        /*002c*/ 	.word	0x00000000
        /*0030*/ 	.short	0x0004
        /*0032*/ 	.short	0x0018
        /*0034*/ 	.byte	0x00, 0xf0, 0x11, 0x00


	//----- nvinfo : EIATTR_KPARAM_INFO
	.align		4
.L_57:
        /*0038*/ 	.byte	0x04, 0x17
        /*003a*/ 	.short	(.L_59 - .L_58)
.L_58:
        /*003c*/ 	.word	0x00000000
        /*0040*/ 	.short	0x0003
        /*0042*/ 	.short	0x0014
        /*0044*/ 	.byte	0x00, 0xf0, 0x11, 0x00


	//----- nvinfo : EIATTR_KPARAM_INFO
	.align		4
.L_59:
        /*0048*/ 	.byte	0x04, 0x17
        /*004a*/ 	.short	(.L_61 - .L_60)
.L_60:
        /*004c*/ 	.word	0x00000000
        /*0050*/ 	.short	0x0002
        /*0052*/ 	.short	0x0010
        /*0054*/ 	.byte	0x00, 0xf0, 0x11, 0x00


	//----- nvinfo : EIATTR_KPARAM_INFO
	.align		4
.L_61:
        /*0058*/ 	.byte	0x04, 0x17
        /*005a*/ 	.short	(.L_63 - .L_62)
.L_62:
        /*005c*/ 	.word	0x00000000
        /*0060*/ 	.short	0x0001
        /*0062*/ 	.short	0x0008
        /*0064*/ 	.byte	0x00, 0xf5, 0x21, 0x00


	//----- nvinfo : EIATTR_KPARAM_INFO
	.align		4
.L_63:
        /*0068*/ 	.byte	0x04, 0x17
        /*006a*/ 	.short	(.L_65 - .L_64)
.L_64:
        /*006c*/ 	.word	0x00000000
        /*0070*/ 	.short	0x0000
        /*0072*/ 	.short	0x0000
        /*0074*/ 	.byte	0x00, 0xf5, 0x21, 0x00


	//----- nvinfo : EIATTR_SPARSE_MMA_MASK
	.align		4
.L_65:
        /*0078*/ 	.byte	0x03, 0x50
        /*007a*/ 	.short	0x0000


	//----- nvinfo : EIATTR_MAXREG_COUNT
	.align		4
        /*007c*/ 	.byte	0x03, 0x1b
        /*007e*/ 	.short	0x00ff


	//----- nvinfo : EIATTR_MERCURY_ISA_VERSION
	.align		4
        /*0080*/ 	.byte	0x03, 0x5f
        /*0082*/ 	.short	0x0101


	//----- nvinfo : EIATTR_VRC_CTA_INIT_COUNT
	.align		4
        /*0084*/ 	.byte	0x02, 0x4a
	.zero		1
	.zero		1


	//----- nvinfo : EIATTR_EXIT_INSTR_OFFSETS
	.align		4
        /*0088*/ 	.byte	0x04, 0x1c
        /*008a*/ 	.short	(.L_67 - .L_66)


	//   ....[0]....
.L_66:
        /*008c*/ 	.word	0x00000080


	//   ....[1]....
        /*0090*/ 	.word	0x000000e0


	//   ....[2]....
        /*0094*/ 	.word	0x000001f0


	//   ....[3]....
        /*0098*/ 	.word	0x00000e10


	//   ....[4]....
        /*009c*/ 	.word	0x00000f80


	//   ....[5]....
        /*00a0*/ 	.word	0x00001be0


	//   ....[6]....
        /*00a4*/ 	.word	0x00001e10


	//----- nvinfo : EIATTR_CRS_STACK_SIZE
	.align		4
.L_67:
        /*00a8*/ 	.byte	0x04, 0x1e
        /*00aa*/ 	.short	(.L_69 - .L_68)
.L_68:
        /*00ac*/ 	.word	0x00000000


	//----- nvinfo : EIATTR_CBANK_PARAM_SIZE
	.align		4
.L_69:
        /*00b0*/ 	.byte	0x03, 0x19
        /*00b2*/ 	.short	0x0028


	//----- nvinfo : EIATTR_PARAM_CBANK
	.align		4
        /*00b4*/ 	.byte	0x04, 0x0a
        /*00b6*/ 	.short	(.L_71 - .L_70)
	.align		4
.L_70:
        /*00b8*/ 	.word	index@(.nv.constant0.ema_many_series_one_param_f32)
        /*00bc*/ 	.short	0x0380
        /*00be*/ 	.short	0x0028


	//----- nvinfo : EIATTR_SW_WAR
	.align		4
.L_71:
        /*00c0*/ 	.byte	0x04, 0x36
        /*00c2*/ 	.short	(.L_73 - .L_72)
.L_72:
        /*00c4*/ 	.word	0x00000008
.L_73:


//--------------------- .nv.info.ema_batch_f64_to_f32 --------------------------
	.section	.nv.info.ema_batch_f64_to_f32,"",@"SHT_CUDA_INFO"
	.sectionflags	@""
	.align	4


	//----- nvinfo : EIATTR_CUDA_API_VERSION
	.align		4
        /*0000*/ 	.byte	0x04, 0x37
        /*0002*/ 	.short	(.L_75 - .L_74)
.L_74:
        /*0004*/ 	.word	0x00000082


	//----- nvinfo : EIATTR_KPARAM_INFO
	.align		4
.L_75:
        /*0008*/ 	.byte	0x04, 0x17
        /*000a*/ 	.short	(.L_77 - .L_76)
.L_76:
        /*000c*/ 	.word	0x00000000
        /*0010*/ 	.short	0x0005
        /*0012*/ 	.short	0x0020
        /*0014*/ 	.byte	0x00, 0xf5, 0x21, 0x00


	//----- nvinfo : EIATTR_KPARAM_INFO
	.align		4
.L_77:
        /*0018*/ 	.byte	0x04, 0x17
        /*001a*/ 	.short	(.L_79 - .L_78)
.L_78:
        /*001c*/ 	.word	0x00000000
        /*0020*/ 	.short	0x0004
        /*0022*/ 	.short	0x0018
        /*0024*/ 	.byte	0x00, 0xf0, 0x11, 0x00


	//----- nvinfo : EIATTR_KPARAM_INFO
	.align		4
.L_79:
        /*0028*/ 	.byte	0x04, 0x17
        /*002a*/ 	.short	(.L_81 - .L_80)
.L_80:
        /*002c*/ 	.word	0x00000000
        /*0030*/ 	.short	0x0003
        /*0032*/ 	.short	0x0014
        /*0034*/ 	.byte	0x00, 0xf0, 0x11, 0x00


	//----- nvinfo : EIATTR_KPARAM_INFO
	.align		4
.L_81:
        /*0038*/ 	.byte	0x04, 0x17
        /*003a*/ 	.short	(.L_83 - .L_82)
.L_82:
        /*003c*/ 	.word	0x00000000
        /*0040*/ 	.short	0x0002
        /*0042*/ 	.short	0x0010
        /*0044*/ 	.byte	0x00, 0xf0, 0x11, 0x00


	//----- nvinfo : EIATTR_KPARAM_INFO
	.align		4
.L_83:
        /*0048*/ 	.byte	0x04, 0x17
        /*004a*/ 	.short	(.L_85 - .L_84)
.L_84:
        /*004c*/ 	.word	0x00000000
        /*0050*/ 	.short	0x0001
        /*0052*/ 	.short	0x0008
        /*0054*/ 	.byte	0x00, 0xf5, 0x21, 0x00


	//----- nvinfo : EIATTR_KPARAM_INFO
	.align		4
.L_85:
        /*0058*/ 	.byte	0x04, 0x17
        /*005a*/ 	.short	(.L_87 - .L_86)
.L_86:
        /*005c*/ 	.word	0x00000000
        /*0060*/ 	.short	0x0000
        /*0062*/ 	.short	0x0000
        /*0064*/ 	.byte	0x00, 0xf5, 0x21, 0x00


	//----- nvinfo : EIATTR_SPARSE_MMA_MASK
	.align		4
.L_87:
        /*0068*/ 	.byte	0x03, 0x50
        /*006a*/ 	.short	0x0000


	//----- nvinfo : EIATTR_MAXREG_COUNT
	.align		4
        /*006c*/ 	.byte	0x03, 0x1b
        /*006e*/ 	.short	0x00ff


	//----- nvinfo : EIATTR_MERCURY_ISA_VERSION
	.align		4
        /*0070*/ 	.byte	0x03, 0x5f
        /*0072*/ 	.short	0x0101


	//----- nvinfo : EIATTR_COOP_GROUP_MASK_REGIDS
	.align		4
        /*0074*/ 	.byte	0x04, 0x29
        /*0076*/ 	.short	(.L_89 - .L_88)


	//   ....[0]....
.L_88:
        /*0078*/ 	.word	0xffffffff


	//   ....[1]....
        /*007c*/ 	.word	0xffffffff


	//   ....[2]....
        /*0080*/ 	.word	0xffffffff


	//   ....[3]....
        /*0084*/ 	.word	0xffffffff


	//   ....[4]....
        /*0088*/ 	.word	0xffffffff


	//   ....[5]....
        /*008c*/ 	.word	0xffffffff


	//   ....[6]....
        /*0090*/ 	.word	0xffffffff


	//   ....[7]....
        /*0094*/ 	.word	0xffffffff


	//   ....[8]....
        /*0098*/ 	.word	0xffffffff


	//   ....[9]....
        /*009c*/ 	.word	0xffffffff


	//   ....[10]....
        /*00a0*/ 	.word	0xffffffff


	//   ....[11]....
        /*00a4*/ 	.word	0xffffffff


	//   ....[12]....
        /*00a8*/ 	.word	0xffffffff


	//   ....[13]....
        /*00ac*/ 	.word	0xffffffff


	//   ....[14]....
        /*00b0*/ 	.word	0xffffffff


	//   ....[15]....
        /*00b4*/ 	.word	0xffffffff


	//   ....[16]....
        /*00b8*/ 	.word	0xffffffff


	//   ....[17]....
        /*00bc*/ 	.word	0xffffffff


	//   ....[18]....
        /*00c0*/ 	.word	0xffffffff


	//   ....[19]....
        /*00c4*/ 	.word	0xffffffff


	//   ....[20]....
        /*00c8*/ 	.word	0xffffffff


	//   ....[21]....
        /*00cc*/ 	.word	0xffffffff


	//   ....[22]....
        /*00d0*/ 	.word	0xffffffff


	//   ....[23]....
        /*00d4*/ 	.word	0xffffffff


	//   ....[24]....
        /*00d8*/ 	.word	0xffffffff


	//   ....[25]....
        /*00dc*/ 	.word	0xffffffff


	//   ....[26]....
        /*00e0*/ 	.word	0xffffffff


	//   ....[27]....
        /*00e4*/ 	.word	0xffffffff


	//   ....[28]....
        /*00e8*/ 	.word	0xffffffff


	//   ....[29]....
        /*00ec*/ 	.word	0xffffffff


	//   ....[30]....
        /*00f0*/ 	.word	0xffffffff


	//   ....[31]....
        /*00f4*/ 	.word	0xffffffff


	//   ....[32]....
        /*00f8*/ 	.word	0xffffffff


	//   ....[33]....
        /*00fc*/ 	.word	0xffffffff


	//   ....[34]....
        /*0100*/ 	.word	0xffffffff


	//   ....[35]....
        /*0104*/ 	.word	0xffffffff


	//   ....[36]....
        /*0108*/ 	.word	0xffffffff


	//   ....[37]....
        /*010c*/ 	.word	0xffffffff


	//   ....[38]....
        /*0110*/ 	.word	0xffffffff


	//   ....[39]....
        /*0114*/ 	.word	0xffffffff


	//   ....[40]....
        /*0118*/ 	.word	0xffffffff


	//   ....[41]....
        /*011c*/ 	.word	0xffffffff


	//   ....[42]....
        /*0120*/ 	.word	0xffffffff


	//   ....[43]....
        /*0124*/ 	.word	0xffffffff


	//   ....[44]....
        /*0128*/ 	.word	0xffffffff


	//   ....[45]....
        /*012c*/ 	.word	0xffffffff


	//   ....[46]....
        /*0130*/ 	.word	0xffffffff


	//   ....[47]....
        /*0134*/ 	.word	0xffffffff


	//   ....[48]....
        /*0138*/ 	.word	0xffffffff


	//   ....[49]....
        /*013c*/ 	.word	0xffffffff


	//   ....[50]....
        /*0140*/ 	.word	0xffffffff


	//   ....[51]....
        /*0144*/ 	.word	0xffffffff


	//   ....[52]....
        /*0148*/ 	.word	0xffffffff


	//   ....[53]....
        /*014c*/ 	.word	0xffffffff


	//   ....[54]....
        /*0150*/ 	.word	0xffffffff


	//   ....[55]....
        /*0154*/ 	.word	0xffffffff


	//   ....[56]....
        /*0158*/ 	.word	0xffffffff


	//   ....[57]....
        /*015c*/ 	.word	0xffffffff


	//   ....[58]....
        /*0160*/ 	.word	0xffffffff


	//   ....[59]....
        /*0164*/ 	.word	0xffffffff


	//   ....[60]....
        /*0168*/ 	.word	0xffffffff


	//   ....[61]....
        /*016c*/ 	.word	0xffffffff


	//   ....[62]....
        /*0170*/ 	.word	0xffffffff


	//   ....[63]....
        /*0174*/ 	.word	0xffffffff


	//   ....[64]....
        /*0178*/ 	.word	0xffffffff


	//   ....[65]....
        /*017c*/ 	.word	0xffffffff


	//   ....[66]....
        /*0180*/ 	.word	0xffffffff


	//   ....[67]....
        /*0184*/ 	.word	0xffffffff


	//----- nvinfo : EIATTR_COOP_GROUP_INSTR_OFFSETS
	.align		4
.L_89:
        /*0188*/ 	.byte	0x04, 0x28
        /*018a*/ 	.short	(.L_91 - .L_90)


	//   ....[0]....
.L_90:
        /*018c*/ 	.word	0x000024f0


	//   ....[1]....
        /*0190*/ 	.word	0x00002500


	//   ....[2]....
        /*0194*/ 	.word	0x00002660


	//   ....[3]....
        /*0198*/ 	.word	0x000026a0


	//   ....[4]....
        /*019c*/ 	.word	0x000026e0


	//   ....[5]....
        /*01a0*/ 	.word	0x000026f0


	//   ....[6]....
        /*01a4*/ 	.word	0x00002740


	//   ....[7]....
        /*01a8*/ 	.word	0x00002760


	//   ....[8]....
        /*01ac*/ 	.word	0x00002790


	//   ....[9]....
        /*01b0*/ 	.word	0x000027a0


	//   ....[10]....
        /*01b4*/ 	.word	0x000027f0


	//   ....[11]....
        /*01b8*/ 	.word	0x00002810


	//   ....[12]....
        /*01bc*/ 	.word	0x00002840


	//   ....[13]....
        /*01c0*/ 	.word	0x00002850


	//   ....[14]....
        /*01c4*/ 	.word	0x000028a0


	//   ....[15]....
        /*01c8*/ 	.word	0x000028c0


	//   ....[16]....
        /*01cc*/ 	.word	0x000028f0


	//   ....[17]....
        /*01d0*/ 	.word	0x00002900


	//   ....[18]....
        /*01d4*/ 	.word	0x00002970


	//   ....[19]....
        /*01d8*/ 	.word	0x000029a0


	//   ....[20]....
        /*01dc*/ 	.word	0x000029c0


	//   ....[21]....
        /*01e0*/ 	.word	0x000029d0


	//   ....[22]....
        /*01e4*/ 	.word	0x00002af0


	//   ....[23]....
        /*01e8*/ 	.word	0x00002b10


	//   ....[24]....
        /*01ec*/ 	.word	0x00002cb0


	//   ....[25]....
        /*01f0*/ 	.word	0x00002cf0


	//   ....[26]....
        /*01f4*/ 	.word	0x00002d30


	//   ....[27]....
        /*01f8*/ 	.word	0x00002d60


	//   ....[28]....
        /*01fc*/ 	.word	0x00002df0


	//   ....[29]....
        /*0200*/ 	.word	0x00002e10


	//   ....[30]....
        /*0204*/ 	.word	0x00002e40


	//   ....[31]....
        /*0208*/ 	.word	0x00002e80


	//   ....[32]....
        /*020c*/ 	.word	0x00002e90


	//   ....[33]....
        /*0210*/ 	.word	0x00002ea0


	//   ....[34]....
        /*0214*/ 	.word	0x00002ec0


	//   ....[35]....
        /*0218*/ 	.word	0x00002ed0


	//   ....[36]....
        /*021c*/ 	.word	0x00002f10


	//   ....[37]....
        /*0220*/ 	.word	0x00002f40


	//   ....[38]....
        /*0224*/ 	.word	0x00002f90


	//   ....[39]....
        /*0228*/ 	.word	0x00002fa0


	//   ....[40]....
        /*022c*/ 	.word	0x00002fc0


	//   ....[41]....
        /*0230*/ 	.word	0x00003000


	//   ....[42]....
        /*0234*/ 	.word	0x00003010


	//   ....[43]....
        /*0238*/ 	.word	0x00003020


	//   ....[44]....
        /*023c*/ 	.word	0x00003050


	//   ....[45]....
        /*0240*/ 	.word	0x00003070


	//   ....[46]....
        /*0244*/ 	.word	0x000030b0


	//   ....[47]....
        /*0248*/ 	.word	0x000030e0


	//   ....[48]....
        /*024c*/ 	.word	0x00003100


	//   ....[49]....
        /*0250*/ 	.word	0x00003140


	//   ....[50]....
        /*0254*/ 	.word	0x00003160


	//   ....[51]....
        /*0258*/ 	.word	0x00003170


	//   ....[52]....
        /*025c*/ 	.word	0x000031b0


	//   ....[53]....
        /*0260*/ 	.word	0x000031c0


	//   ....[54]....
        /*0264*/ 	.word	0x00003200


	//   ....[55]....
        /*0268*/ 	.word	0x00003230


	//   ....[56]....
        /*026c*/ 	.word	0x00003280


	//   ....[57]....
        /*0270*/ 	.word	0x00003290


	//   ....[58]....
        /*0274*/ 	.word	0x000032a0


	//   ....[59]....
        /*0278*/ 	.word	0x000032b0


	//   ....[60]....
        /*027c*/ 	.word	0x00003310


	//   ....[61]....
        /*0280*/ 	.word	0x00003330


	//   ....[62]....
        /*0284*/ 	.word	0x00003370


	//   ....[63]....
        /*0288*/ 	.word	0x00003390


	//   ....[64]....
        /*028c*/ 	.word	0x00003420


	//   ....[65]....
        /*0290*/ 	.word	0x00003430


	//   ....[66]....
        /*0294*/ 	.word	0x00003540


	//   ....[67]....
        /*0298*/ 	.word	0x00003580


	//----- nvinfo : EIATTR_VRC_CTA_INIT_COUNT
	.align		4
.L_91:
        /*029c*/ 	.byte	0x02, 0x4a
	.zero		1
	.zero		1


	//----- nvinfo : EIATTR_EXIT_INSTR_OFFSETS
	.align		4
        /*02a0*/ 	.byte	0x04, 0x1c
        /*02a2*/ 	.short	(.L_93 - .L_92)


	//   ....[0]....
.L_92:
        /*02a4*/ 	.word	0x00000060


	//   ....[1]....
        /*02a8*/ 	.word	0x000000e0


	//   ....[2]....
        /*02ac*/ 	.word	0x000003d0


	//   ....[3]....
        /*02b0*/ 	.word	0x00001120


	//   ....[4]....
        /*02b4*/ 	.word	0x000012e0


	//   ....[5]....
        /*02b8*/ 	.word	0x00001630


	//   ....[6]....
        /*02bc*/ 	.word	0x00001670


	//   ....[7]....
        /*02c0*/ 	.word	0x00002520


	//   ....[8]....
        /*02c4*/ 	.word	0x00002b30


	//   ....[9]....
        /*02c8*/ 	.word	0x000035a0


	//----- nvinfo : EIATTR_CRS_STACK_SIZE
	.align		4
.L_93:
        /*02cc*/ 	.byte	0x04, 0x1e
        /*02ce*/ 	.short	(.L_95 - .L_94)
.L_94:
        /*02d0*/ 	.word	0x00000000


	//----- nvinfo : EIATTR_CBANK_PARAM_SIZE
	.align		4
.L_95:
        /*02d4*/ 	.byte	0x03, 0x19
        /*02d6*/ 	.short	0x0028


	//----- nvinfo : EIATTR_PARAM_CBANK
	.align		4
        /*02d8*/ 	.byte	0x04, 0x0a
        /*02da*/ 	.short	(.L_97 - .L_96)
	.align		4
.L_96:
        /*02dc*/ 	.word	index@(.nv.constant0.ema_batch_f64_to_f32)
        /*02e0*/ 	.short	0x0380
        /*02e2*/ 	.short	0x0028


	//----- nvinfo : EIATTR_SW_WAR
	.align		4
.L_97:
        /*02e4*/ 	.byte	0x04, 0x36
        /*02e6*/ 	.short	(.L_99 - .L_98)
.L_98:
        /*02e8*/ 	.word	0x00000008
.L_99:


//--------------------- .nv.info.ema_batch_f32    --------------------------
	.section	.nv.info.ema_batch_f32,"",@"SHT_CUDA_INFO"
	.sectionflags	@""
	.align	4


	//----- nvinfo : EIATTR_CUDA_API_VERSION
	.align		4
        /*0000*/ 	.byte	0x04, 0x37
        /*0002*/ 	.short	(.L_101 - .L_100)
.L_100:
        /*0004*/ 	.word	0x00000082


	//----- nvinfo : EIATTR_KPARAM_INFO
	.align		4
.L_101:
        /*0008*/ 	.byte	0x04, 0x17
        /*000a*/ 	.short	(.L_103 - .L_102)
.L_102:
        /*000c*/ 	.word	0x00000000
        /*0010*/ 	.short	0x0006
        /*0012*/ 	.short	0x0028
        /*0014*/ 	.byte	0x00, 0xf5, 0x21, 0x00


	//----- nvinfo : EIATTR_KPARAM_INFO
	.align		4
.L_103:
        /*0018*/ 	.byte	0x04, 0x17
        /*001a*/ 	.short	(.L_105 - .L_104)
.L_104:
        /*001c*/ 	.word	0x00000000
        /*0020*/ 	.short	0x0005
        /*0022*/ 	.short	0x0020
        /*0024*/ 	.byte	0x00, 0xf0, 0x11, 0x00


	//----- nvinfo : EIATTR_KPARAM_INFO
	.align		4
.L_105:
        /*0028*/ 	.byte	0x04, 0x17
        /*002a*/ 	.short	(.L_107 - .L_106)
.L_106:
        /*002c*/ 	.word	0x00000000
        /*0030*/ 	.short	0x0004
        /*0032*/ 	.short	0x001c
        /*0034*/ 	.byte	0x00, 0xf0, 0x11, 0x00


	//----- nvinfo : EIATTR_KPARAM_INFO
	.align		4
.L_107:
        /*0038*/ 	.byte	0x04, 0x17
        /*003a*/ 	.short	(.L_109 - .L_108)
.L_108:
        /*003c*/ 	.word	0x00000000
        /*0040*/ 	.short	0x0003
        /*0042*/ 	.short	0x0018
        /*0044*/ 	.byte	0x00, 0xf0, 0x11, 0x00


	//----- nvinfo : EIATTR_KPARAM_INFO
	.align		4
.L_109:
        /*0048*/ 	.byte	0x04, 0x17
        /*004a*/ 	.short	(.L_111 - .L_110)
.L_110:
        /*004c*/ 	.word	0x00000000
        /*0050*/ 	.short	0x0002
        /*0052*/ 	.short	0x0010
        /*0054*/ 	.byte	0x00, 0xf5, 0x21, 0x00


	//----- nvinfo : EIATTR_KPARAM_INFO
	.align		4
.L_111:
        /*0058*/ 	.byte	0x04, 0x17
        /*005a*/ 	.short	(.L_113 - .L_112)
.L_112:
        /*005c*/ 	.word	0x00000000
        /*0060*/ 	.short	0x0001
        /*0062*/ 	.short	0x0008
        /*0064*/ 	.byte	0x00, 0xf5, 0x21, 0x00


	//----- nvinfo : EIATTR_KPARAM_INFO
	.align		4
.L_113:
        /*0068*/ 	.byte	0x04, 0x17
        /*006a*/ 	.short	(.L_115 - .L_114)
.L_114:
        /*006c*/ 	.word	0x00000000
        /*0070*/ 	.short	0x0000
        /*0072*/ 	.short	0x0000
        /*0074*/ 	.byte	0x00, 0xf5, 0x21, 0x00


	//----- nvinfo : EIATTR_SPARSE_MMA_MASK
	.align		4
.L_115:
        /*0078*/ 	.byte	0x03, 0x50
        /*007a*/ 	.short	0x0000


	//----- nvinfo : EIATTR_MAXREG_COUNT
	.align		4
        /*007c*/ 	.byte	0x03, 0x1b
        /*007e*/ 	.short	0x00ff


	//----- nvinfo : EIATTR_MERCURY_ISA_VERSION
	.align		4
        /*0080*/ 	.byte	0x03, 0x5f
        /*0082*/ 	.short	0x0101


	//----- nvinfo : EIATTR_COOP_GROUP_MASK_REGIDS
	.align		4
        /*0084*/ 	.byte	0x04, 0x29
        /*0086*/ 	.short	(.L_117 - .L_116)


	//   ....[0]....
.L_116:
        /*0088*/ 	.word	0xffffffff


	//   ....[1]....
        /*008c*/ 	.word	0xffffffff


	//   ....[2]....
        /*0090*/ 	.word	0xffffffff


	//   ....[3]....
        /*0094*/ 	.word	0xffffffff


	//   ....[4]....
        /*0098*/ 	.word	0xffffffff


	//   ....[5]....
        /*009c*/ 	.word	0xffffffff


	//   ....[6]....
        /*00a0*/ 	.word	0xffffffff


	//   ....[7]....
        /*00a4*/ 	.word	0xffffffff


	//   ....[8]....
        /*00a8*/ 	.word	0xffffffff


	//   ....[9]....
        /*00ac*/ 	.word	0xffffffff


	//   ....[10]....
        /*00b0*/ 	.word	0xffffffff


	//   ....[11]....
        /*00b4*/ 	.word	0xffffffff


	//   ....[12]....
        /*00b8*/ 	.word	0xffffffff


	//   ....[13]....
        /*00bc*/ 	.word	0xffffffff


	//   ....[14]....
        /*00c0*/ 	.word	0xffffffff


	//   ....[15]....
        /*00c4*/ 	.word	0xffffffff


	//   ....[16]....
        /*00c8*/ 	.word	0xffffffff


	//   ....[17]....
        /*00cc*/ 	.word	0xffffffff


	//   ....[18]....
        /*00d0*/ 	.word	0xffffffff


	//   ....[19]....
        /*00d4*/ 	.word	0xffffffff


	//   ....[20]....
        /*00d8*/ 	.word	0xffffffff


	//   ....[21]....
        /*00dc*/ 	.word	0xffffffff


	//   ....[22]....
        /*00e0*/ 	.word	0xffffffff


	//   ....[23]....
        /*00e4*/ 	.word	0xffffffff


	//   ....[24]....
        /*00e8*/ 	.word	0xffffffff


	//   ....[25]....
        /*00ec*/ 	.word	0xffffffff


	//   ....[26]....
        /*00f0*/ 	.word	0xffffffff


	//   ....[27]....
        /*00f4*/ 	.word	0xffffffff


	//   ....[28]....
        /*00f8*/ 	.word	0xffffffff


	//   ....[29]....
        /*00fc*/ 	.word	0xffffffff


	//   ....[30]....
        /*0100*/ 	.word	0xffffffff


	//   ....[31]....
        /*0104*/ 	.word	0xffffffff


	//   ....[32]....
        /*0108*/ 	.word	0xffffffff


	//   ....[33]....
        /*010c*/ 	.word	0xffffffff


	//----- nvinfo : EIATTR_COOP_GROUP_INSTR_OFFSETS
	.align		4
.L_117:
        /*0110*/ 	.byte	0x04, 0x28
        /*0112*/ 	.short	(.L_119 - .L_118)


	//   ....[0]....
.L_118:
        /*0114*/ 	.word	0x00001e00


	//   ....[1]....
        /*0118*/ 	.word	0x00001ff0


	//   ....[2]....
        /*011c*/ 	.word	0x00002000


	//   ....[3]....
        /*0120*/ 	.word	0x00002050


	//   ....[4]....
        /*0124*/ 	.word	0x00002060


	//   ....[5]....
        /*0128*/ 	.word	0x000020a0


	//   ....[6]....
        /*012c*/ 	.word	0x000020c0


	//   ....[7]....
        /*0130*/ 	.word	0x00002100


	//   ....[8]....
        /*0134*/ 	.word	0x00002120


	//   ....[9]....
        /*0138*/ 	.word	0x00002170


	//   ....[10]....
        /*013c*/ 	.word	0x000021a0


	//   ....[11]....
        /*0140*/ 	.word	0x00002240


	//   ....[12]....
        /*0144*/ 	.word	0x00002410


	//   ....[13]....
        /*0148*/ 	.word	0x00002420


	//   ....[14]....
        /*014c*/ 	.word	0x00002460


	//   ....[15]....
        /*0150*/ 	.word	0x00002470


	//   ....[16]....
        /*0154*/ 	.word	0x000024b0


	//   ....[17]....
        /*0158*/ 	.word	0x000024c0


	//   ....[18]....
        /*015c*/ 	.word	0x00002500


	//   ....[19]....
        /*0160*/ 	.word	0x00002520


	//   ....[20]....
        /*0164*/ 	.word	0x00002560


	//   ....[21]....
        /*0168*/ 	.word	0x00002580


	//   ....[22]....
        /*016c*/ 	.word	0x00002700


	//   ....[23]....
        /*0170*/ 	.word	0x00002710


	//   ....[24]....
        /*0174*/ 	.word	0x00002750


	//   ....[25]....
        /*0178*/ 	.word	0x00002760


	//   ....[26]....
        /*017c*/ 	.word	0x000027a0


	//   ....[27]....
        /*0180*/ 	.word	0x000027b0


	//   ....[28]....
        /*0184*/ 	.word	0x00002800


	//   ....[29]....
        /*0188*/ 	.word	0x00002810


	//   ....[30]....
        /*018c*/ 	.word	0x00002860


	//   ....[31]....
        /*0190*/ 	.word	0x00002880


	//   ....[32]....
        /*0194*/ 	.word	0x00002890


	//   ....[33]....
        /*0198*/ 	.word	0x00002950


	//----- nvinfo : EIATTR_VRC_CTA_INIT_COUNT
	.align		4
.L_119:
        /*019c*/ 	.byte	0x02, 0x4a
	.zero		1
	.zero		1


	//----- nvinfo : EIATTR_EXIT_INSTR_OFFSETS
	.align		4
        /*01a0*/ 	.byte	0x04, 0x1c
        /*01a2*/ 	.short	(.L_121 - .L_120)


	//   ....[0]....
.L_120:
        /*01a4*/ 	.word	0x00000070


	//   ....[1]....
        /*01a8*/ 	.word	0x000000f0


	//   ....[2]....
        /*01ac*/ 	.word	0x000002b0


	//   ....[3]....
        /*01b0*/ 	.word	0x00000f10


	//   ....[4]....
        /*01b4*/ 	.word	0x00001180


	//   ....[5]....
        /*01b8*/ 	.word	0x000014a0


	//   ....[6]....
        /*01bc*/ 	.word	0x000014f0


	//   ....[7]....
        /*01c0*/ 	.word	0x00001e10


	//   ....[8]....
        /*01c4*/ 	.word	0x00002270


	//   ....[9]....
        /*01c8*/ 	.word	0x00002970


	//----- nvinfo : EIATTR_CRS_STACK_SIZE
	.align		4
.L_121:
        /*01cc*/ 	.byte	0x04, 0x1e
        /*01ce*/ 	.short	(.L_123 - .L_122)
.L_122:
        /*01d0*/ 	.word	0x00000000


	//----- nvinfo : EIATTR_CBANK_PARAM_SIZE
	.align		4
.L_123:
        /*01d4*/ 	.byte	0x03, 0x19
        /*01d6*/ 	.short	0x0030


	//----- nvinfo : EIATTR_PARAM_CBANK
	.align		4
        /*01d8*/ 	.byte	0x04, 0x0a
        /*01da*/ 	.short	(.L_125 - .L_124)
	.align		4
.L_124:
        /*01dc*/ 	.word	index@(.nv.constant0.ema_batch_f32)
        /*01e0*/ 	.short	0x0380
        /*01e2*/ 	.short	0x0030


	//----- nvinfo : EIATTR_SW_WAR
	.align		4
.L_125:
        /*01e4*/ 	.byte	0x04, 0x36
        /*01e6*/ 	.short	(.L_127 - .L_126)
.L_126:
        /*01e8*/ 	.word	0x00000008
.L_127:


//--------------------- .nv.callgraph             --------------------------
	.section	.nv.callgraph,"",@"SHT_CUDA_CALLGRAPH"
	.align	4
	.sectionentsize	8
	.align		4
        /*0000*/ 	.word	0x00000000
	.align		4
        /*0004*/ 	.word	0xffffffff
	.align		4
        /*0008*/ 	.word	0x00000000
	.align		4
        /*000c*/ 	.word	0xfffffffe
	.align		4
        /*0010*/ 	.word	0x00000000
	.align		4
        /*0014*/ 	.word	0xfffffffd
	.align		4
        /*0018*/ 	.word	0x00000000
	.align		4
        /*001c*/ 	.word	0xfffffffc


//--------------------- .text.ema_many_series_one_param_f32_coalesced --------------------------
	.section	.text.ema_many_series_one_param_f32_coalesced,"ax",@progbits
	.align	128
        .global         ema_many_series_one_param_f32_coalesced
        .type           ema_many_series_one_param_f32_coalesced,@function
        .size           ema_many_series_one_param_f32_coalesced,(.L_x_129 - ema_many_series_one_param_f32_coalesced)
        .other          ema_many_series_one_param_f32_coalesced,@"STO_CUDA_ENTRY STV_DEFAULT"
ema_many_series_one_param_f32_coalesced:
.text.ema_many_series_one_param_f32_coalesced:
[----:B------:R-:W-:Y:S01]  /*0000*/  LDC R1, c[0x0][0x37c] ;  /* 0x0000df00ff017b82 */ /* 0x000fe20000000800 */
[----:B------:R-:W0:Y:S07]  /*0010*/  S2R R3, SR_TID.X ;  /* 0x0000000000037919 */ /* 0x000e2e0000002100 */
[----:B------:R-:W0:Y:S01]  /*0020*/  S2UR UR4, SR_CTAID.X ;  /* 0x00000000000479c3 */ /* 0x000e220000002500 */
[----:B------:R-:W1:Y:S07]  /*0030*/  LDCU.64 UR6, c[0x0][0x398] ;  /* 0x00007300ff0677ac */ /* 0x000e6e0008000a00 */
[----:B------:R-:W0:Y:S08]  /*0040*/  LDC R0, c[0x0][0x360] ;  /* 0x0000d800ff007b82 */ /* 0x000e300000000800 */
[----:B------:R-:W2:Y:S01]  /*0050*/  LDC R13, c[0x0][0x390] ;  /* 0x0000e400ff0d7b82 */ /* 0x000ea20000000800 */
[----:B-1----:R-:W-:Y:S01]  /*0060*/  MOV R21, UR6 ;  /* 0x0000000600157c02 */ /* 0x002fe20008000f00 */
[----:B0-----:R-:W-:-:S05]  /*0070*/  IMAD R0, R0, UR4, R3 ;  /* 0x0000000400007c24 */ /* 0x001fca000f8e0203 */
[----:B------:R-:W-:Y:S02]  /*0080*/  ISETP.GE.AND P0, PT, R0, R21, PT ;  /* 0x000000150000720c */ /* 0x000fe40003f06270 */
[----:B--2---:R-:W-:-:S04]  /*0090*/  VIMNMX R2, PT, PT, R13, UR7, PT ;  /* 0x000000070d027c48 */ /* 0x004fc8000bfe0100 */
[----:B------:R-:W-:-:S13]  /*00a0*/  ISETP.LT.OR P0, PT, R2, 0x1, P0 ;  /* 0x000000010200780c */ /* 0x000fda0000701670 */
[----:B------:R-:W-:Y:S05]  /*00b0*/  @P0 EXIT ;  /* 0x000000000000094d */ /* 0x000fea0003800000 */
[----:B------:R-:W0:Y:S01]  /*00c0*/  LDC.64 R10, c[0x0][0x388] ;  /* 0x0000e200ff0a7b82 */ /* 0x000e220000000a00 */
[----:B------:R-:W1:Y:S01]  /*00d0*/  LDCU.64 UR4, c[0x0][0x358] ;  /* 0x00006b00ff0477ac */ /* 0x000e620008000a00 */
[----:B0-----:R-:W-:-:S06]  /*00e0*/  IMAD.WIDE R10, R0, 0x4, R10 ;  /* 0x00000004000a7825 */ /* 0x001fcc00078e020a */
[----:B-1----:R-:W2:Y:S01]  /*00f0*/  LDG.E.CONSTANT R10, desc[UR4][R10.64] ;  /* 0x000000040a0a7981 */ /* 0x002ea2000c1e9900 */
[----:B------:R-:W-:Y:S01]  /*0100*/  BSSY.RECONVERGENT B0, `(.L_x_0) ;  /* 0x0000049000007945 */ /* 0x000fe20003800200 */
[----:B--2---:R-:W-:Y:S02]  /*0110*/  ISETP.GE.AND P0, PT, R10, 0x1, PT ;  /* 0x000000010a00780c */ /* 0x004fe40003f06270 */
[----:B------:R-:W-:-:S04]  /*0120*/  VIMNMX R16, PT, PT, RZ, R10, !PT ;  /* 0x0000000aff107248 */ /* 0x000fc80007fe0100 */
[----:B------:R-:W-:-:S07]  /*0130*/  VIADDMNMX.U32 R13, R16, R13, UR7, PT ;  /* 0x00000007100d7e46 */ /* 0x000fce000b80000d */
[----:B------:R-:W-:Y:S05]  /*0140*/  @!P0 BRA `(.L_x_1) ;  /* 0x0000000400108947 */ /* 0x000fea0003800000 */
[C---:B------:R-:W-:Y:S01]  /*0150*/  ISETP.GE.U32.AND P0, PT, R10.reuse, 0x8, PT ;  /* 0x000000080a00780c */ /* 0x040fe20003f06070 */
[----:B------:R-:W-:Y:S01]  /*0160*/  BSSY.RECONVERGENT B1, `(.L_x_2) ;  /* 0x000001e000017945 */ /* 0x000fe20003800200 */
[----:B------:R-:W-:Y:S01]  /*0170*/  LOP3.LUT R20, R10, 0x7, RZ, 0xc0, !PT ;  /* 0x000000070a147812 */ /* 0x000fe200078ec0ff */
[----:B------:R-:W-:-:S03]  /*0180*/  IMAD.MOV.U32 R11, RZ, RZ, RZ ;  /* 0x000000ffff0b7224 */ /* 0x000fc600078e00ff */
[----:B------:R-:W-:-:S07]  /*0190*/  ISETP.NE.AND P1, PT, R20, RZ, PT ;  /* 0x000000ff1400720c */ /* 0x000fce0003f25270 */
[----:B------:R-:W-:Y:S06]  /*01a0*/  @!P0 BRA `(.L_x_3) ;  /* 0x0000000000648947 */ /* 0x000fec0003800000 */
[----:B------:R-:W0:Y:S01]  /*01b0*/  LDC.64 R2, c[0x0][0x3a0] ;  /* 0x0000e800ff027b82 */ /* 0x000e220000000a00 */
[----:B------:R-:W-:Y:S02]  /*01c0*/  LOP3.LUT R11, R10, 0x7ffffff8, RZ, 0xc0, !PT ;  /* 0x7ffffff80a0b7812 */ /* 0x000fe400078ec0ff */
[----:B------:R-:W-:-:S03]  /*01d0*/  MOV R17, R0 ;  /* 0x0000000000117202 */ /* 0x000fc60000000f00 */
[----:B------:R-:W-:-:S07]  /*01e0*/  IMAD.MOV R12, RZ, RZ, -R11 ;  /* 0x000000ffff0c7224 */ /* 0x000fce00078e0a0b */
.L_x_4:
[----:B01----:R-:W-:Y:S01]  /*01f0*/  IMAD.WIDE R24, R17, 0x4, R2 ;  /* 0x0000000411187825 */ /* 0x003fe200078e0202 */
[----:B------:R-:W-:Y:S02]  /*0200*/  MOV R29, 0x7fc00000 ;  /* 0x7fc00000001d7802 */ /* 0x000fe40000000f00 */
[C---:B------:R-:W-:Y:S01]  /*0210*/  LEA R17, R21.reuse, R17, 0x3 ;  /* 0x0000001115117211 */ /* 0x040fe200078e18ff */
[----:B------:R-:W-:Y:S02]  /*0220*/  VIADD R12, R12, 0x8 ;  /* 0x000000080c0c7836 */ /* 0x000fe40000000000 */
[C---:B------:R-:W-:Y:S01]  /*0230*/  IMAD.WIDE R14, R21.reuse, 0x4, R24 ;  /* 0x00000004150e7825 */ /* 0x040fe200078e0218 */
[----:B------:R1:W-:Y:S02]  /*0240*/  STG.E desc[UR4][R24.64], R29 ;  /* 0x0000001d18007986 */ /* 0x0003e4000c101904 */
[----:B------:R-:W-:Y:S02]  /*0250*/  ISETP.NE.AND P0, PT, R12, RZ, PT ;  /* 0x000000ff0c00720c */ /* 0x000fe40003f05270 */
[----:B------:R1:W-:Y:S01]  /*0260*/  STG.E desc[UR4][R14.64], R29 ;  /* 0x0000001d0e007986 */ /* 0x0003e2000c101904 */
[----:B------:R-:W-:-:S05]  /*0270*/  IMAD.WIDE R18, R21, 0x4, R14 ;  /* 0x0000000415127825 */ /* 0x000fca00078e020e */
        /* <DEDUP_REMOVED lines=11> */
[----:B------:R-:W-:Y:S05]  /*0330*/  @P0 BRA `(.L_x_4) ;  /* 0xfffffffc00ac0947 */ /* 0x000fea000383ffff */
.L_x_3:
[----:B------:R-:W-:Y:S05]  /*0340*/  BSYNC.RECONVERGENT B1 ;  /* 0x0000000000017941 */ /* 0x000fea0003800200 */
.L_x_2:
[----:B------:R-:W-:Y:S05]  /*0350*/  @!P1 BRA `(.L_x_1) ;  /* 0x00000000008c9947 */ /* 0x000fea0003800000 */
[----:B------:R-:W-:Y:S01]  /*0360*/  ISETP.GE.U32.AND P0, PT, R20, 0x4, PT ;  /* 0x000000041400780c */ /* 0x000fe20003f06070 */
[----:B------:R-:W-:Y:S01]  /*0370*/  BSSY.RECONVERGENT B1, `(.L_x_5) ;  /* 0x0000010000017945 */ /* 0x000fe20003800200 */
[----:B------:R-:W-:-:S04]  /*0380*/  LOP3.LUT R12, R10, 0x3, RZ, 0xc0, !PT ;  /* 0x000000030a0c7812 */ /* 0x000fc800078ec0ff */
[----:B------:R-:W-:-:S07]  /*0390*/  ISETP.NE.AND P1, PT, R12, RZ, PT ;  /* 0x000000ff0c00720c */ /* 0x000fce0003f25270 */
[----:B------:R-:W-:Y:S06]  /*03a0*/  @!P0 BRA `(.L_x_6) ;  /* 0x0000000000308947 */ /* 0x000fec0003800000 */
[----:B------:R-:W0:Y:S01]  /*03b0*/  LDC.64 R2, c[0x0][0x3a0] ;  /* 0x0000e800ff027b82 */ /* 0x000e220000000a00 */
[C---:B-1----:R-:W-:Y:S01]  /*03c0*/  IMAD R5, R11.reuse, R21, R0 ;  /* 0x000000150b057224 */ /* 0x042fe200078e0200 */
[----:B------:R-:W-:Y:S01]  /*03d0*/  IADD3 R11, PT, PT, R11, 0x4, RZ ;  /* 0x000000040b0b7810 */ /* 0x000fe20007ffe0ff */
[----:B------:R-:W-:Y:S02]  /*03e0*/  IMAD.MOV.U32 R15, RZ, RZ, 0x7fc00000 ;  /* 0x7fc00000ff0f7424 */ /* 0x000fe400078e00ff */
[----:B0-----:R-:W-:-:S05]  /*03f0*/  IMAD.WIDE R2, R5, 0x4, R2 ;  /* 0x0000000405027825 */ /* 0x001fca00078e0202 */
[----:B------:R0:W-:Y:S01]  /*0400*/  STG.E desc[UR4][R2.64], R15 ;  /* 0x0000000f02007986 */ /* 0x0001e2000c101904 */
[----:B------:R-:W-:-:S05]  /*0410*/  IMAD.WIDE R4, R21, 0x4, R2 ;  /* 0x0000000415047825 */ /* 0x000fca00078e0202 */
[----:B------:R0:W-:Y:S01]  /*0420*/  STG.E desc[UR4][R4.64], R15 ;  /* 0x0000000f04007986 */ /* 0x0001e2000c101904 */
[----:B------:R-:W-:-:S05]  /*0430*/  IMAD.WIDE R6, R21, 0x4, R4 ;  /* 0x0000000415067825 */ /* 0x000fca00078e0204 */
[----:B------:R0:W-:Y:S01]  /*0440*/  STG.E desc[UR4][R6.64], R15 ;  /* 0x0000000f06007986 */ /* 0x0001e2000c101904 */
[----:B------:R-:W-:-:S05]  /*0450*/  IMAD.WIDE R8, R21, 0x4, R6 ;  /* 0x0000000415087825 */ /* 0x000fca00078e0206 */
[----:B------:R0:W-:Y:S02]  /*0460*/  STG.E desc[UR4][R8.64], R15 ;  /* 0x0000000f08007986 */ /* 0x0001e4000c101904 */
.L_x_6:
[----:B------:R-:W-:Y:S05]  /*0470*/  BSYNC.RECONVERGENT B1 ;  /* 0x0000000000017941 */ /* 0x000fea0003800200 */
.L_x_5:
[----:B------:R-:W-:Y:S05]  /*0480*/  @!P1 BRA `(.L_x_1) ;  /* 0x0000000000409947 */ /* 0x000fea0003800000 */
[----:B------:R-:W-:Y:S02]  /*0490*/  ISETP.NE.AND P0, PT, R12, 0x1, PT ;  /* 0x000000010c00780c */ /* 0x000fe40003f05270 */
[----:B------:R-:W-:-:S04]  /*04a0*/  LOP3.LUT R10, R10, 0x1, RZ, 0xc0, !PT ;  /* 0x000000010a0a7812 */ /* 0x000fc800078ec0ff */
[----:B------:R-:W-:-:S07]  /*04b0*/  ISETP.NE.U32.AND P1, PT, R10, 0x1, PT ;  /* 0x000000010a00780c */ /* 0x000fce0003f25070 */
[----:B0-----:R-:W0:Y:S01]  /*04c0*/  @P0 LDC.64 R2, c[0x0][0x3a0] ;  /* 0x0000e800ff020b82 */ /* 0x001e220000000a00 */
[C---:B-1----:R-:W-:Y:S02]  /*04d0*/  @P0 IMAD R5, R11.reuse, R21, R0 ;  /* 0x000000150b050224 */ /* 0x042fe400078e0200 */
[----:B------:R-:W-:-:S05]  /*04e0*/  @P0 VIADD R11, R11, 0x2 ;  /* 0x000000020b0b0836 */ /* 0x000fca0000000000 */
[----:B------:R-:W1:Y:S01]  /*04f0*/  @!P1 LDC.64 R8, c[0x0][0x3a0] ;  /* 0x0000e800ff089b82 */ /* 0x000e620000000a00 */
[----:B0-----:R-:W-:-:S04]  /*0500*/  @P0 IMAD.WIDE R4, R5, 0x4, R2 ;  /* 0x0000000405040825 */ /* 0x001fc800078e0202 */
[----:B------:R-:W-:Y:S01]  /*0510*/  @!P1 IMAD R3, R11, R21, R0 ;  /* 0x000000150b039224 */ /* 0x000fe200078e0200 */
[----:B------:R-:W-:Y:S01]  /*0520*/  @P0 MOV R11, 0x7fc00000 ;  /* 0x7fc00000000b0802 */ /* 0x000fe20000000f00 */
[----:B------:R-:W-:-:S04]  /*0530*/  @P0 IMAD.WIDE R6, R21, 0x4, R4 ;  /* 0x0000000415060825 */ /* 0x000fc800078e0204 */
[----:B-1----:R-:W-:Y:S01]  /*0540*/  @!P1 IMAD.WIDE R2, R3, 0x4, R8 ;  /* 0x0000000403029825 */ /* 0x002fe200078e0208 */
[----:B------:R-:W-:Y:S01]  /*0550*/  @!P1 MOV R9, 0x7fc00000 ;  /* 0x7fc0000000099802 */ /* 0x000fe20000000f00 */
[----:B------:R2:W-:Y:S04]  /*0560*/  @P0 STG.E desc[UR4][R4.64], R11 ;  /* 0x0000000b04000986 */ /* 0x0005e8000c101904 */
[----:B------:R2:W-:Y:S04]  /*0570*/  @P0 STG.E desc[UR4][R6.64], R11 ;  /* 0x0000000b06000986 */ /* 0x0005e8000c101904 */
[----:B------:R2:W-:Y:S02]  /*0580*/  @!P1 STG.E desc[UR4][R2.64], R9 ;  /* 0x0000000902009986 */ /* 0x0005e4000c101904 */
.L_x_1:
[----:B------:R-:W-:Y:S05]  /*0590*/  BSYNC.RECONVERGENT B0 ;  /* 0x0000000000007941 */ /* 0x000fea0003800200 */
.L_x_0:
[----:B------:R-:W3:Y:S01]  /*05a0*/  LDCU.64 UR6, c[0x0][0x380] ;  /* 0x00007000ff0677ac */ /* 0x000ee20008000a00 */
[----:B012---:R-:W-:Y:S01]  /*05b0*/  IMAD R9, R16, R21, R0 ;  /* 0x0000001510097224 */ /* 0x007fe200078e0200 */
[----:B------:R-:W0:Y:S01]  /*05c0*/  LDCU.64 UR8, c[0x0][0x3a0] ;  /* 0x00007400ff0877ac */ /* 0x000e220008000a00 */
[----:B---3--:R-:W-:Y:S01]  /*05d0*/  MOV R5, UR7 ;  /* 0x0000000700057c02 */ /* 0x008fe20008000f00 */
[----:B------:R-:W-:Y:S01]  /*05e0*/  IMAD.U32 R4, RZ, RZ, UR6 ;  /* 0x00000006ff047e24 */ /* 0x000fe2000f8e00ff */
[----:B------:R-:W1:Y:S03]  /*05f0*/  LDCU.64 UR6, c[0x0][0x3a0] ;  /* 0x00007400ff0677ac */ /* 0x000e660008000a00 */
[----:B------:R-:W-:-:S05]  /*0600*/  IMAD.WIDE R6, R9, 0x4, R4 ;  /* 0x0000000409067825 */ /* 0x000fca00078e0204 */
[----:B------:R-:W2:Y:S01]  /*0610*/  LDG.E.CONSTANT R15, desc[UR4][R6.64] ;  /* 0x00000004060f7981 */ /* 0x000ea2000c1e9900 */
[----:B------:R-:W-:Y:S01]  /*0620*/  IADD3 R10, PT, PT, R16, 0x1, RZ ;  /* 0x00000001100a7810 */ /* 0x000fe20007ffe0ff */
[----:B------:R-:W-:Y:S03]  /*0630*/  BSSY.RECONVERGENT B1, `(.L_x_7) ;  /* 0x00000c4000017945 */ /* 0x000fe60003800200 */
[----:B------:R-:W-:Y:S02]  /*0640*/  ISETP.GE.U32.AND P0, PT, R10, R13, PT ;  /* 0x0000000d0a00720c */ /* 0x000fe40003f06070 */
[----:B-1----:R-:W-:Y:S01]  /*0650*/  MOV R2, UR6 ;  /* 0x0000000600027c02 */ /* 0x002fe20008000f00 */
[----:B------:R-:W-:Y:S01]  /*0660*/  IMAD.U32 R3, RZ, RZ, UR7 ;  /* 0x00000007ff037e24 */ /* 0x000fe2000f8e00ff */
[----:B------:R-:W1:Y:S03]  /*0670*/  LDCU UR6, c[0x0][0x398] ;  /* 0x00007300ff0677ac */ /* 0x000e660008000800 */
[----:B------:R-:W-:-:S05]  /*0680*/  IMAD.WIDE R8, R9, 0x4, R2 ;  /* 0x0000000409087825 */ /* 0x000fca00078e0202 */
[----:B--2---:R2:W-:Y:S01]  /*0690*/  STG.E desc[UR4][R8.64], R15 ;  /* 0x0000000f08007986 */ /* 0x0045e2000c101904 */
[----:B01----:R-:W-:Y:S05]  /*06a0*/  @P0 BRA `(.L_x_8) ;  /* 0x0000000800f00947 */ /* 0x003fea0003800000 */
[C---:B------:R-:W-:Y:S01]  /*06b0*/  IADD3 R6, PT, PT, R13.reuse, -0x2, -R16 ;  /* 0xfffffffe0d067810 */ /* 0x040fe20007ffe810 */
[----:B------:R-:W-:Y:S01]  /*06c0*/  BSSY.RECONVERGENT B0, `(.L_x_9) ;  /* 0x000009c000007945 */ /* 0x000fe20003800200 */
[----:B------:R-:W-:Y:S01]  /*06d0*/  LOP3.LUT R18, RZ, R16, RZ, 0x33, !PT ;  /* 0x00000010ff127212 */ /* 0x000fe200078e33ff */
[----:B------:R-:W-:Y:S01]  /*06e0*/  IMAD.MOV.U32 R12, RZ, RZ, 0x1 ;  /* 0x00000001ff0c7424 */ /* 0x000fe200078e00ff */
[----:B------:R-:W-:Y:S02]  /*06f0*/  ISETP.GE.U32.AND P0, PT, R6, 0x3, PT ;  /* 0x000000030600780c */ /* 0x000fe40003f06070 */
[----:B------:R-:W-:-:S04]  /*0700*/  IADD3 R18, PT, PT, R13, R18, RZ ;  /* 0x000000120d127210 */ /* 0x000fc80007ffe0ff */
[----:B------:R-:W-:-:S07]  /*0710*/  LOP3.LUT R14, R18, 0x3, RZ, 0xc0, !PT ;  /* 0x00000003120e7812 */ /* 0x000fce00078ec0ff */
[----:B------:R-:W-:Y:S05]  /*0720*/  @!P0 BRA `(.L_x_10) ;  /* 0x0000000800548947 */ /* 0x000fea0003800000 */
[----:B------:R-:W-:-:S04]  /*0730*/  IMAD R17, R10, R21, R0 ;  /* 0x000000150a117224 */ /* 0x000fc800078e0200 */
[----:B------:R-:W-:-:S05]  /*0740*/  IMAD.WIDE R22, R17, 0x4, R4 ;  /* 0x0000000411167825 */ /* 0x000fca00078e0204 */
[----:B------:R-:W3:Y:S01]  /*0750*/  LDG.E.CONSTANT R28, desc[UR4][R22.64] ;  /* 0x00000004161c7981 */ /* 0x000ee2000c1e9900 */
[----:B------:R-:W-:-:S05]  /*0760*/  IMAD.WIDE R24, R21, 0x4, R22 ;  /* 0x0000000415187825 */ /* 0x000fca00078e0216 */
[----:B--2---:R-:W2:Y:S01]  /*0770*/  LDG.E.CONSTANT R8, desc[UR4][R24.64] ;  /* 0x0000000418087981 */ /* 0x004ea2000c1e9900 */
[----:B------:R-:W-:-:S05]  /*0780*/  IMAD.WIDE R26, R21, 0x4, R24 ;  /* 0x00000004151a7825 */ /* 0x000fca00078e0218 */
[----:B------:R-:W4:Y:S01]  /*0790*/  LDG.E.CONSTANT R10, desc[UR4][R26.64] ;  /* 0x000000041a0a7981 */ /* 0x000f22000c1e9900 */
[----:B------:R-:W-:-:S05]  /*07a0*/  IMAD.WIDE R6, R21, 0x4, R26 ;  /* 0x0000000415067825 */ /* 0x000fca00078e021a */
[----:B------:R0:W5:Y:S01]  /*07b0*/  LDG.E.CONSTANT R20, desc[UR4][R6.64] ;  /* 0x0000000406147981 */ /* 0x000162000c1e9900 */
[----:B------:R-:W-:Y:S01]  /*07c0*/  HFMA2 R12, -RZ, RZ, 0, 5.9604644775390625e-08 ;  /* 0x00000001ff0c7431 */ /* 0x000fe200000001ff */
[----:B------:R-:W-:Y:S02]  /*07d0*/  PLOP3.LUT P0, PT, PT, PT, PT, 0x80, 0x8 ;  /* 0x000000000008781c */ /* 0x000fe40003f0f070 */
[----:B------:R-:W-:Y:S01]  /*07e0*/  PLOP3.LUT P1, PT, PT, PT, PT, 0x80, 0x8 ;  /* 0x000000000008781c */ /* 0x000fe20003f2f070 */
[----:B------:R-:W-:Y:S01]  /*07f0*/  BSSY.RECONVERGENT B2, `(.L_x_11) ;  /* 0x0000030000027945 */ /* 0x000fe20003800200 */
[----:B---3--:R-:W-:Y:S02]  /*0800*/  FSETP.NE.AND P3, PT, |R28|, +INF , PT ;  /* 0x7f8000001c00780b */ /* 0x008fe40003f65200 */
[----:B--2---:R-:W-:Y:S02]  /*0810*/  FSETP.NE.AND P4, PT, |R8|, +INF , PT ;  /* 0x7f8000000800780b */ /* 0x004fe40003f85200 */
[----:B----4-:R-:W-:-:S09]  /*0820*/  FSETP.NE.AND P2, PT, |R10|, +INF , PT ;  /* 0x7f8000000a00780b */ /* 0x010fd20003f45200 */
[----:B------:R-:W-:-:S05]  /*0830*/  @P3 MOV R12, 0x2 ;  /* 0x00000002000c3802 */ /* 0x000fca0000000f00 */
[----:B------:R-:W-:-:S05]  /*0840*/  @P4 VIADD R12, R12, 0x1 ;  /* 0x000000010c0c4836 */ /* 0x000fca0000000000 */
[----:B------:R-:W-:Y:S02]  /*0850*/  @P4 I2FP.F32.S32 R9, R12 ;  /* 0x0000000c00094245 */ /* 0x000fe40000201400 */
[----:B------:R-:W-:Y:S02]  /*0860*/  @P2 IADD3 R12, PT, PT, R12, 0x1, RZ ;  /* 0x000000010c0c2810 */ /* 0x000fe40007ffe0ff */
[----:B------:R-:W-:Y:S02]  /*0870*/  @P4 FSETP.GEU.AND P5, PT, |R9|, 1.175494350822287508e-38, PT ;  /* 0x008000000900480b */ /* 0x000fe40003fae200 */
[----:B------:R-:W-:Y:S02]  /*0880*/  @P2 I2FP.F32.S32 R11, R12 ;  /* 0x0000000c000b2245 */ /* 0x000fe40000201400 */
[----:B------:R-:W-:Y:S02]  /*0890*/  @P4 PLOP3.LUT P0, PT, P5, PT, PT, 0x80, 0x8 ;  /* 0x000000000008481c */ /* 0x000fe40002f0f070 */
[----:B------:R-:W-:-:S04]  /*08a0*/  @P2 FSETP.GEU.AND P6, PT, |R11|, 1.175494350822287508e-38, PT ;  /* 0x008000000b00280b */ /* 0x000fc80003fce200 */
[----:B------:R-:W-:-:S07]  /*08b0*/  @P2 PLOP3.LUT P1, PT, P6, PT, PT, 0x80, 0x8 ;  /* 0x000000000008281c */ /* 0x000fce000372f070 */
[----:B------:R-:W-:-:S06]  /*08c0*/  @!P0 FMUL R9, R9, 16777216 ;  /* 0x4b80000009098820 */ /* 0x000fcc0000400000 */
[----:B------:R-:W1:Y:S01]  /*08d0*/  @P4 MUFU.RCP R9, R9 ;  /* 0x0000000900094308 */ /* 0x000e620000001000 */
[----:B------:R-:W-:Y:S01]  /*08e0*/  @!P1 FMUL R11, R11, 16777216 ;  /* 0x4b8000000b0b9820 */ /* 0x000fe20000400000 */
[----:B------:R-:W-:Y:S01]  /*08f0*/  @P4 MOV R22, 0x4b800000 ;  /* 0x4b80000000164802 */ /* 0x000fe20000000f00 */
[----:B0-----:R-:W-:-:S05]  /*0900*/  @P3 FADD R6, -R15, R28 ;  /* 0x0000001c0f063221 */ /* 0x001fca0000000100 */
[----:B------:R-:W0:Y:S01]  /*0910*/  @P2 MUFU.RCP R11, R11 ;  /* 0x0000000b000b2308 */ /* 0x000e220000001000 */
[----:B------:R-:W-:Y:S01]  /*0920*/  @P4 FSEL R22, R22, 1, !P5 ;  /* 0x3f80000016164808 */ /* 0x000fe20006800000 */
[----:B------:R-:W-:Y:S01]  /*0930*/  @P3 FFMA R15, R6, 0.5, R15 ;  /* 0x3f000000060f3823 */ /* 0x000fe2000000000f */
[----:B------:R-:W-:-:S04]  /*0940*/  IMAD.WIDE R6, R17, 0x4, R2 ;  /* 0x0000000411067825 */ /* 0x000fc800078e0202 */
[----:B------:R-:W-:Y:S02]  /*0950*/  @P2 IMAD.MOV.U32 R19, RZ, RZ, 0x4b800000 ;  /* 0x4b800000ff132424 */ /* 0x000fe400078e00ff */
[----:B------:R-:W-:Y:S01]  /*0960*/  @P4 FADD R8, -R15, R8 ;  /* 0x000000080f084221 */ /* 0x000fe20000000100 */
[----:B-1----:R-:W-:Y:S01]  /*0970*/  @P4 FMUL R22, R9, R22 ;  /* 0x0000001609164220 */ /* 0x002fe20000400000 */
[----:B------:R1:W-:Y:S01]  /*0980*/  STG.E desc[UR4][R6.64], R15 ;  /* 0x0000000f06007986 */ /* 0x0003e2000c101904 */
[----:B------:R-:W-:-:S05]  /*0990*/  @P2 FSEL R24, R19, 1, !P6 ;  /* 0x3f80000013182808 */ /* 0x000fca0007000000 */
[----:B0-----:R-:W-:Y:S01]  /*09a0*/  @P2 FMUL R24, R11, R24 ;  /* 0x000000180b182220 */ /* 0x001fe20000400000 */
[----:B-1----:R-:W-:Y:S01]  /*09b0*/  @P4 FFMA R15, R22, R8, R15 ;  /* 0x00000008160f4223 */ /* 0x002fe2000000000f */
[----:B------:R-:W-:-:S04]  /*09c0*/  IMAD.WIDE R8, R21, 0x4, R6 ;  /* 0x0000000415087825 */ /* 0x000fc800078e0206 */
[----:B------:R-:W-:Y:S01]  /*09d0*/  @P2 FADD R22, -R15, R10 ;  /* 0x0000000a0f162221 */ /* 0x000fe20000000100 */
[----:B------:R0:W-:Y:S01]  /*09e0*/  STG.E desc[UR4][R8.64], R15 ;  /* 0x0000000f08007986 */ /* 0x0001e2000c101904 */
[----:B------:R-:W-:Y:S01]  /*09f0*/  IMAD.WIDE R10, R21, 0x4, R8 ;  /* 0x00000004150a7825 */ /* 0x000fe200078e0208 */
[----:B-----5:R-:W-:-:S03]  /*0a00*/  FSETP.NE.AND P0, PT, |R20|, +INF , PT ;  /* 0x7f8000001400780b */ /* 0x020fc60003f05200 */
[----:B0-----:R-:W-:-:S05]  /*0a10*/  @P2 FFMA R15, R24, R22, R15 ;  /* 0x00000016180f2223 */ /* 0x001fca000000000f */
[----:B------:R0:W-:Y:S01]  /*0a20*/  STG.E desc[UR4][R10.64], R15 ;  /* 0x0000000f0a007986 */ /* 0x0001e2000c101904 */
[----:B------:R-:W-:-:S04]  /*0a30*/  IMAD.WIDE R22, R21, 0x4, R10 ;  /* 0x0000000415167825 */ /* 0x000fc800078e020a */
[----:B------:R-:W-:Y:S05]  /*0a40*/  @!P0 BRA `(.L_x_12) ;  /* 0x0000000000288947 */ /* 0x000fea0003800000 */
[----:B------:R-:W-:Y:S01]  /*0a50*/  IADD3 R12, PT, PT, R12, 0x1, RZ ;  /* 0x000000010c0c7810 */ /* 0x000fe20007ffe0ff */
[----:B------:R-:W-:Y:S01]  /*0a60*/  FADD R20, -R15, R20 ;  /* 0x000000140f147221 */ /* 0x000fe20000000100 */
[----:B------:R-:W-:Y:S02]  /*0a70*/  MOV R7, 0x4b800000 ;  /* 0x4b80000000077802 */ /* 0x000fe40000000f00 */
[----:B------:R-:W-:-:S04]  /*0a80*/  I2FP.F32.S32 R6, R12 ;  /* 0x0000000c00067245 */ /* 0x000fc80000201400 */
[----:B------:R-:W-:-:S04]  /*0a90*/  FSETP.GEU.AND P0, PT, |R6|, 1.175494350822287508e-38, PT ;  /* 0x008000000600780b */ /* 0x000fc80003f0e200 */
[----:B------:R-:W-:-:S09]  /*0aa0*/  FSEL R7, R7, 1, !P0 ;  /* 0x3f80000007077808 */ /* 0x000fd20004000000 */
[----:B------:R-:W-:-:S06]  /*0ab0*/  @!P0 FMUL R6, R6, 16777216 ;  /* 0x4b80000006068820 */ /* 0x000fcc0000400000 */
[----:B------:R-:W1:Y:S02]  /*0ac0*/  MUFU.RCP R6, R6 ;  /* 0x0000000600067308 */ /* 0x000e640000001000 */
[----:B-1----:R-:W-:-:S04]  /*0ad0*/  FMUL R8, R6, R7 ;  /* 0x0000000706087220 */ /* 0x002fc80000400000 */
[----:B0-----:R-:W-:-:S07]  /*0ae0*/  FFMA R15, R8, R20, R15 ;  /* 0x00000014080f7223 */ /* 0x001fce000000000f */
.L_x_12:
[----:B------:R-:W-:Y:S05]  /*0af0*/  BSYNC.RECONVERGENT B2 ;  /* 0x0000000000027941 */ /* 0x000fea0003800200 */
.L_x_11:
[----:B------:R-:W-:Y:S01]  /*0b00*/  LOP3.LUT R6, R18, 0xfffffffc, RZ, 0xc0, !PT ;  /* 0xfffffffc12067812 */ /* 0x000fe200078ec0ff */
[----:B------:R1:W-:Y:S01]  /*0b10*/  STG.E desc[UR4][R22.64], R15 ;  /* 0x0000000f16007986 */ /* 0x0003e2000c101904 */
[----:B------:R-:W-:Y:S01]  /*0b20*/  BSSY.RECONVERGENT B2, `(.L_x_13) ;  /* 0x0000054000027945 */ /* 0x000fe20003800200 */
[----:B------:R-:W-:Y:S01]  /*0b30*/  VIADD R16, R16, 0x4 ;  /* 0x0000000410107836 */ /* 0x000fe20000000000 */
[----:B------:R-:W-:Y:S02]  /*0b40*/  IADD3 R6, PT, PT, -R6, 0x4, RZ ;  /* 0x0000000406067810 */ /* 0x000fe40007ffe1ff */
[----:B------:R-:W-:Y:S02]  /*0b50*/  LEA R19, R21, R17, 0x2 ;  /* 0x0000001115137211 */ /* 0x000fe400078e10ff */
[----:B------:R-:W-:-:S13]  /*0b60*/  ISETP.NE.AND P0, PT, R6, RZ, PT ;  /* 0x000000ff0600720c */ /* 0x000fda0003f05270 */
[----:B-1----:R-:W-:Y:S05]  /*0b70*/  @!P0 BRA `(.L_x_14) ;  /* 0x0000000400388947 */ /* 0x002fea0003800000 */
[----:B------:R-:W1:Y:S01]  /*0b80*/  LDC R21, c[0x0][0x398] ;  /* 0x0000e600ff157b82 */ /* 0x000e620000000800 */
[----:B------:R-:W-:-:S07]  /*0b90*/  MOV R17, R6 ;  /* 0x0000000600117202 */ /* 0x000fce0000000f00 */
[----:B------:R-:W2:Y:S08]  /*0ba0*/  LDC.64 R4, c[0x0][0x380] ;  /* 0x0000e000ff047b82 */ /* 0x000eb00000000a00 */
[----:B------:R-:W3:Y:S02]  /*0bb0*/  LDC.64 R2, c[0x0][0x3a0] ;  /* 0x0000e800ff027b82 */ /* 0x000ee40000000a00 */
.L_x_17:
[----:B--2---:R-:W-:-:S05]  /*0bc0*/  IMAD.WIDE R22, R19, 0x4, R4 ;  /* 0x0000000413167825 */ /* 0x004fca00078e0204 */
[----:B------:R-:W2:Y:S01]  /*0bd0*/  LDG.E.CONSTANT R26, desc[UR4][R22.64] ;  /* 0x00000004161a7981 */ /* 0x000ea2000c1e9900 */
[----:B-1----:R-:W-:-:S05]  /*0be0*/  IMAD.WIDE R6, R21, 0x4, R22 ;  /* 0x0000000415067825 */ /* 0x002fca00078e0216 */
[----:B------:R-:W4:Y:S01]  /*0bf0*/  LDG.E.CONSTANT R20, desc[UR4][R6.64] ;  /* 0x0000000406147981 */ /* 0x000f22000c1e9900 */
[----:B0-----:R-:W-:-:S05]  /*0c00*/  IMAD.WIDE R8, R21, 0x4, R6 ;  /* 0x0000000415087825 */ /* 0x001fca00078e0206 */
[----:B------:R-:W5:Y:S01]  /*0c10*/  LDG.E.CONSTANT R24, desc[UR4][R8.64] ;  /* 0x0000000408187981 */ /* 0x000f62000c1e9900 */
[----:B0-----:R-:W-:-:S05]  /*0c20*/  IMAD.WIDE R10, R21, 0x4, R8 ;  /* 0x00000004150a7825 */ /* 0x001fca00078e0208 */
[----:B------:R0:W3:Y:S01]  /*0c30*/  LDG.E.CONSTANT R18, desc[UR4][R10.64] ;  /* 0x000000040a127981 */ /* 0x0000e2000c1e9900 */
[----:B------:R-:W-:Y:S01]  /*0c40*/  PLOP3.LUT P0, PT, PT, PT, PT, 0x80, 0x8 ;  /* 0x000000000008781c */ /* 0x000fe20003f0f070 */
[----:B------:R-:W-:Y:S01]  /*0c50*/  BSSY.RECONVERGENT B3, `(.L_x_15) ;  /* 0x000003a000037945 */ /* 0x000fe20003800200 */
[----:B------:R-:W-:Y:S02]  /*0c60*/  PLOP3.LUT P1, PT, PT, PT, PT, 0x80, 0x8 ;  /* 0x000000000008781c */ /* 0x000fe40003f2f070 */
[----:B--2---:R-:W-:Y:S02]  /*0c70*/  FSETP.NE.AND P2, PT, |R26|, +INF , PT ;  /* 0x7f8000001a00780b */ /* 0x004fe40003f45200 */
[----:B----4-:R-:W-:Y:S02]  /*0c80*/  FSETP.NE.AND P3, PT, |R20|, +INF , PT ;  /* 0x7f8000001400780b */ /* 0x010fe40003f65200 */
[----:B-----5:R-:W-:-:S09]  /*0c90*/  FSETP.NE.AND P4, PT, |R24|, +INF , PT ;  /* 0x7f8000001800780b */ /* 0x020fd20003f85200 */
[----:B------:R-:W-:Y:S02]  /*0ca0*/  @P2 VIADD R12, R12, 0x1 ;  /* 0x000000010c0c2836 */ /* 0x000fe40000000000 */
[----:B------:R-:W-:Y:S01]  /*0cb0*/  @P2 FADD R26, -R15, R26 ;  /* 0x0000001a0f1a2221 */ /* 0x000fe20000000100 */
[----:B------:R-:W-:Y:S02]  /*0cc0*/  @P2 IMAD.MOV.U32 R6, RZ, RZ, 0x4b800000 ;  /* 0x4b800000ff062424 */ /* 0x000fe400078e00ff */
[----:B------:R-:W-:Y:S02]  /*0cd0*/  @P2 I2FP.F32.S32 R22, R12 ;  /* 0x0000000c00162245 */ /* 0x000fe40000201400 */
[----:B------:R-:W-:Y:S02]  /*0ce0*/  @P3 IADD3 R12, PT, PT, R12, 0x1, RZ ;  /* 0x000000010c0c3810 */ /* 0x000fe40007ffe0ff */
[----:B------:R-:W-:Y:S02]  /*0cf0*/  @P2 FSETP.GEU.AND P6, PT, |R22|, 1.175494350822287508e-38, PT ;  /* 0x008000001600280b */ /* 0x000fe40003fce200 */
[----:B------:R-:W-:-:S02]  /*0d00*/  @P3 I2FP.F32.S32 R9, R12 ;  /* 0x0000000c00093245 */ /* 0x000fc40000201400 */
[----:B------:R-:W-:Y:S02]  /*0d10*/  @P2 PLOP3.LUT P0, PT, P6, PT, PT, 0x80, 0x8 ;  /* 0x000000000008281c */ /* 0x000fe4000370f070 */
[----:B------:R-:W-:Y:S02]  /*0d20*/  @P3 FSETP.GEU.AND P5, PT, |R9|, 1.175494350822287508e-38, PT ;  /* 0x008000000900380b */ /* 0x000fe40003fae200 */
[----:B------:R-:W-:Y:S02]  /*0d30*/  @P4 IADD3 R12, PT, PT, R12, 0x1, RZ ;  /* 0x000000010c0c4810 */ /* 0x000fe40007ffe0ff */
[----:B------:R-:W-:Y:S02]  /*0d40*/  @P3 PLOP3.LUT P1, PT, P5, PT, PT, 0x80, 0x8 ;  /* 0x000000000008381c */ /* 0x000fe40002f2f070 */
[----:B------:R-:W-:Y:S02]  /*0d50*/  @P4 I2FP.F32.S32 R8, R12 ;  /* 0x0000000c00084245 */ /* 0x000fe40000201400 */
[----:B------:R-:W-:-:S03]  /*0d60*/  @P2 FSEL R7, R6, 1, !P6 ;  /* 0x3f80000006072808 */ /* 0x000fc60007000000 */
[----:B------:R-:W-:Y:S01]  /*0d70*/  @!P0 FMUL R22, R22, 16777216 ;  /* 0x4b80000016168820 */ /* 0x000fe20000400000 */
[----:B------:R-:W-:-:S05]  /*0d80*/  PLOP3.LUT P0, PT, PT, PT, PT, 0x80, 0x8 ;  /* 0x000000000008781c */ /* 0x000fca0003f0f070 */
[----:B------:R-:W-:Y:S01]  /*0d90*/  @!P1 FMUL R9, R9, 16777216 ;  /* 0x4b80000009099820 */ /* 0x000fe20000400000 */
[----:B------:R-:W-:Y:S01]  /*0da0*/  @P4 FSETP.GEU.AND P1, PT, |R8|, 1.175494350822287508e-38, PT ;  /* 0x008000000800480b */ /* 0x000fe20003f2e200 */
[----:B------:R-:W0:Y:S03]  /*0db0*/  @P2 MUFU.RCP R22, R22 ;  /* 0x0000001600162308 */ /* 0x000e260000001000 */
[----:B------:R-:W-:-:S05]  /*0dc0*/  @P4 PLOP3.LUT P0, PT, P1, PT, PT, 0x80, 0x8 ;  /* 0x000000000008481c */ /* 0x000fca0000f0f070 */
[----:B------:R1:W2:Y:S08]  /*0dd0*/  @P3 MUFU.RCP R6, R9 ;  /* 0x0000000900063308 */ /* 0x0002b00000001000 */
[----:B------:R-:W-:Y:S01]  /*0de0*/  @!P0 FMUL R8, R8, 16777216 ;  /* 0x4b80000008088820 */ /* 0x000fe20000400000 */
[----:B0-----:R-:W-:Y:S01]  /*0df0*/  @P2 FMUL R10, R22, R7 ;  /* 0x00000007160a2220 */ /* 0x001fe20000400000 */
[----:B------:R-:W-:-:S02]  /*0e00*/  @P3 MOV R7, 0x4b800000 ;  /* 0x4b80000000073802 */ /* 0x000fc40000000f00 */
[----:B-1----:R-:W-:Y:S01]  /*0e10*/  @P4 MOV R9, 0x4b800000 ;  /* 0x4b80000000094802 */ /* 0x002fe20000000f00 */
[----:B------:R-:W-:Y:S01]  /*0e20*/  @P2 FFMA R15, R10, R26, R15 ;  /* 0x0000001a0a0f2223 */ /* 0x000fe2000000000f */
[----:B------:R-:W0:Y:S01]  /*0e30*/  @P4 MUFU.RCP R8, R8 ;  /* 0x0000000800084308 */ /* 0x000e220000001000 */
[----:B------:R-:W-:Y:S02]  /*0e40*/  @P3 FSEL R7, R7, 1, !P5 ;  /* 0x3f80000007073808 */ /* 0x000fe40006800000 */
[----:B------:R-:W-:Y:S01]  /*0e50*/  @P3 FADD R20, -R15, R20 ;  /* 0x000000140f143221 */ /* 0x000fe20000000100 */
[----:B------:R-:W-:Y:S02]  /*0e60*/  @P4 FSEL R9, R9, 1, !P1 ;  /* 0x3f80000009094808 */ /* 0x000fe40004800000 */
[----:B--2---:R-:W-:Y:S01]  /*0e70*/  @P3 FMUL R10, R6, R7 ;  /* 0x00000007060a3220 */ /* 0x004fe20000400000 */
[----:B---3--:R-:W-:Y:S01]  /*0e80*/  IMAD.WIDE R6, R19, 0x4, R2 ;  /* 0x0000000413067825 */ /* 0x008fe200078e0202 */
[----:B------:R-:W-:-:S04]  /*0e90*/  FSETP.NE.AND P0, PT, |R18|, +INF , PT ;  /* 0x7f8000001200780b */ /* 0x000fc80003f05200 */
[----:B------:R1:W-:Y:S02]  /*0ea0*/  STG.E desc[UR4][R6.64], R15 ;  /* 0x0000000f06007986 */ /* 0x0003e4000c101904 */
[----:B-1----:R-:W-:Y:S01]  /*0eb0*/  @P3 FFMA R15, R10, R20, R15 ;  /* 0x000000140a0f3223 */ /* 0x002fe2000000000f */
[----:B------:R-:W-:-:S04]  /*0ec0*/  IMAD.WIDE R10, R21, 0x4, R6 ;  /* 0x00000004150a7825 */ /* 0x000fc800078e0206 */
[----:B0-----:R-:W-:Y:S01]  /*0ed0*/  @P4 FMUL R20, R8, R9 ;  /* 0x0000000908144220 */ /* 0x001fe20000400000 */
[----:B------:R-:W-:Y:S01]  /*0ee0*/  @P4 FADD R24, -R15, R24 ;  /* 0x000000180f184221 */ /* 0x000fe20000000100 */
[----:B------:R0:W-:Y:S01]  /*0ef0*/  STG.E desc[UR4][R10.64], R15 ;  /* 0x0000000f0a007986 */ /* 0x0001e2000c101904 */
[----:B------:R-:W-:-:S04]  /*0f00*/  IMAD.WIDE R8, R21, 0x4, R10 ;  /* 0x0000000415087825 */ /* 0x000fc800078e020a */
[----:B------:R-:W-:-:S04]  /*0f10*/  IMAD.WIDE R6, R21, 0x4, R8 ;  /* 0x0000000415067825 */ /* 0x000fc800078e0208 */
[----:B0-----:R-:W-:-:S05]  /*0f20*/  @P4 FFMA R15, R20, R24, R15 ;  /* 0x00000018140f4223 */ /* 0x001fca000000000f */
[----:B------:R0:W-:Y:S01]  /*0f30*/  STG.E desc[UR4][R8.64], R15 ;  /* 0x0000000f08007986 */ /* 0x0001e2000c101904 */
[----:B------:R-:W-:Y:S05]  /*0f40*/  @!P0 BRA `(.L_x_16) ;  /* 0x0000000000288947 */ /* 0x000fea0003800000 */
[----:B------:R-:W-:Y:S02]  /*0f50*/  VIADD R12, R12, 0x1 ;  /* 0x000000010c0c7836 */ /* 0x000fe40000000000 */
[----:B0-----:R-:W-:Y:S02]  /*0f60*/  HFMA2 R9, -RZ, RZ, 15, 0 ;  /* 0x4b800000ff097431 */ /* 0x001fe400000001ff */
[----:B------:R-:W-:Y:S01]  /*0f70*/  FADD R18, -R15, R18 ;  /* 0x000000120f127221 */ /* 0x000fe20000000100 */
[----:B------:R-:W-:-:S04]  /*0f80*/  I2FP.F32.S32 R8, R12 ;  /* 0x0000000c00087245 */ /* 0x000fc80000201400 */
[----:B------:R-:W-:-:S04]  /*0f90*/  FSETP.GEU.AND P0, PT, |R8|, 1.175494350822287508e-38, PT ;  /* 0x008000000800780b */ /* 0x000fc80003f0e200 */
[----:B------:R-:W-:-:S09]  /*0fa0*/  FSEL R9, R9, 1, !P0 ;  /* 0x3f80000009097808 */ /* 0x000fd20004000000 */
[----:B------:R-:W-:-:S06]  /*0fb0*/  @!P0 FMUL R8, R8, 16777216 ;  /* 0x4b80000008088820 */ /* 0x000fcc0000400000 */
[----:B------:R-:W0:Y:S02]  /*0fc0*/  MUFU.RCP R8, R8 ;  /* 0x0000000800087308 */ /* 0x000e240000001000 */
[----:B0-----:R-:W-:-:S04]  /*0fd0*/  FMUL R10, R8, R9 ;  /* 0x00000009080a7220 */ /* 0x001fc80000400000 */
[----:B------:R-:W-:-:S07]  /*0fe0*/  FFMA R15, R10, R18, R15 ;  /* 0x000000120a0f7223 */ /* 0x000fce000000000f */
.L_x_16:
[----:B------:R-:W-:Y:S05]  /*0ff0*/  BSYNC.RECONVERGENT B3 ;  /* 0x0000000000037941 */ /* 0x000fea0003800200 */
.L_x_15:
[----:B------:R4:W-:Y:S01]  /*1000*/  STG.E desc[UR4][R6.64], R15 ;  /* 0x0000000f06007986 */ /* 0x0009e2000c101904 */
[----:B------:R-:W-:Y:S01]  /*1010*/  IADD3 R17, PT, PT, R17, 0x4, RZ ;  /* 0x0000000411117810 */ /* 0x000fe20007ffe0ff */
[----:B------:R-:W-:Y:S01]  /*1020*/  VIADD R16, R16, 0x4 ;  /* 0x0000000410107836 */ /* 0x000fe20000000000 */
[----:B------:R-:W-:Y:S02]  /*1030*/  LEA R19, R21, R19, 0x2 ;  /* 0x0000001315137211 */ /* 0x000fe400078e10ff */
[----:B------:R-:W-:-:S13]  /*1040*/  ISETP.NE.AND P0, PT, R17, RZ, PT ;  /* 0x000000ff1100720c */ /* 0x000fda0003f05270 */
[----:B----4-:R-:W-:Y:S05]  /*1050*/  @P0 BRA `(.L_x_17) ;  /* 0xfffffff800d80947 */ /* 0x010fea000383ffff */
.L_x_14:
[----:B------:R-:W-:Y:S05]  /*1060*/  BSYNC.RECONVERGENT B2 ;  /* 0x0000000000027941 */ /* 0x000fea0003800200 */
.L_x_13:
[----:B0-----:R-:W-:-:S07]  /*1070*/  IADD3 R10, PT, PT, R16, 0x1, RZ ;  /* 0x00000001100a7810 */ /* 0x001fce0007ffe0ff */
.L_x_10:
[----:B------:R-:W-:Y:S05]  /*1080*/  BSYNC.RECONVERGENT B0 ;  /* 0x0000000000007941 */ /* 0x000fea0003800200 */
.L_x_9:
[----:B------:R-:W-:-:S13]  /*1090*/  ISETP.NE.AND P0, PT, R14, RZ, PT ;  /* 0x000000ff0e00720c */ /* 0x000fda0003f05270 */
[----:B------:R-:W-:Y:S05]  /*10a0*/  @!P0 BRA `(.L_x_8) ;  /* 0x0000000000708947 */ /* 0x000fea0003800000 */
[----:B------:R-:W0:Y:S01]  /*10b0*/  LDC.64 R4, c[0x0][0x380] ;  /* 0x0000e000ff047b82 */ /* 0x000e220000000a00 */
[----:B------:R-:W-:Y:S02]  /*10c0*/  IMAD R11, R10, R21, R0 ;  /* 0x000000150a0b7224 */ /* 0x000fe400078e0200 */
[----:B------:R-:W-:-:S07]  /*10d0*/  IMAD.MOV R14, RZ, RZ, -R14 ;  /* 0x000000ffff0e7224 */ /* 0x000fce00078e0a0e */
.L_x_20:
[----:B0-2---:R-:W-:-:S06]  /*10e0*/  IMAD.WIDE R8, R11, 0x4, R4 ;  /* 0x000000040b087825 */ /* 0x005fcc00078e0204 */
[----:B------:R-:W2:Y:S01]  /*10f0*/  LDG.E.CONSTANT R8, desc[UR4][R8.64] ;  /* 0x0000000408087981 */ /* 0x000ea2000c1e9900 */
[----:B------:R-:W-:Y:S01]  /*1100*/  MOV R2, UR8 ;  /* 0x0000000800027c02 */ /* 0x000fe20008000f00 */
[----:B------:R-:W-:Y:S01]  /*1110*/  BSSY.RECONVERGENT B0, `(.L_x_18) ;  /* 0x000000f000007945 */ /* 0x000fe20003800200 */
[----:B------:R-:W-:-:S03]  /*1120*/  MOV R3, UR9 ;  /* 0x0000000900037c02 */ /* 0x000fc60008000f00 */
[----:B------:R-:W-:Y:S01]  /*1130*/  IMAD.WIDE R6, R11, 0x4, R2 ;  /* 0x000000040b067825 */ /* 0x000fe200078e0202 */
[----:B--2---:R-:W-:-:S13]  /*1140*/  FSETP.NE.AND P0, PT, |R8|, +INF , PT ;  /* 0x7f8000000800780b */ /* 0x004fda0003f05200 */
[----:B------:R-:W-:Y:S05]  /*1150*/  @!P0 BRA `(.L_x_19) ;  /* 0x0000000000288947 */ /* 0x000fea0003800000 */
[----:B------:R-:W-:Y:S01]  /*1160*/  VIADD R12, R12, 0x1 ;  /* 0x000000010c0c7836 */ /* 0x000fe20000000000 */
[----:B------:R-:W-:Y:S01]  /*1170*/  MOV R10, 0x4b800000 ;  /* 0x4b800000000a7802 */ /* 0x000fe20000000f00 */
[----:B------:R-:W-:-:S03]  /*1180*/  FADD R8, -R15, R8 ;  /* 0x000000080f087221 */ /* 0x000fc60000000100 */
[----:B------:R-:W-:-:S04]  /*1190*/  I2FP.F32.S32 R9, R12 ;  /* 0x0000000c00097245 */ /* 0x000fc80000201400 */
[----:B------:R-:W-:-:S04]  /*11a0*/  FSETP.GEU.AND P0, PT, |R9|, 1.175494350822287508e-38, PT ;  /* 0x008000000900780b */ /* 0x000fc80003f0e200 */
[----:B------:R-:W-:-:S09]  /*11b0*/  FSEL R10, R10, 1, !P0 ;  /* 0x3f8000000a0a7808 */ /* 0x000fd20004000000 */
[----:B------:R-:W-:-:S06]  /*11c0*/  @!P0 FMUL R9, R9, 16777216 ;  /* 0x4b80000009098820 */ /* 0x000fcc0000400000 */
[----:B------:R-:W0:Y:S02]  /*11d0*/  MUFU.RCP R9, R9 ;  /* 0x0000000900097308 */ /* 0x000e240000001000 */
[----:B0-----:R-:W-:-:S04]  /*11e0*/  FMUL R10, R9, R10 ;  /* 0x0000000a090a7220 */ /* 0x001fc80000400000 */
[----:B------:R-:W-:-:S07]  /*11f0*/  FFMA R15, R10, R8, R15 ;  /* 0x000000080a0f7223 */ /* 0x000fce000000000f */
.L_x_19:
[----:B------:R-:W-:Y:S05]  /*1200*/  BSYNC.RECONVERGENT B0 ;  /* 0x0000000000007941 */ /* 0x000fea0003800200 */
.L_x_18:
[----:B------:R1:W-:Y:S01]  /*1210*/  STG.E desc[UR4][R6.64], R15 ;  /* 0x0000000f06007986 */ /* 0x0003e2000c101904 */
[----:B------:R-:W-:Y:S01]  /*1220*/  IADD3 R14, PT, PT, R14, 0x1, RZ ;  /* 0x000000010e0e7810 */ /* 0x000fe20007ffe0ff */
[----:B------:R-:W-:-:S03]  /*1230*/  IMAD.U32 R21, RZ, RZ, UR6 ;  /* 0x00000006ff157e24 */ /* 0x000fc6000f8e00ff */
[----:B------:R-:W-:Y:S02]  /*1240*/  ISETP.NE.AND P0, PT, R14, RZ, PT ;  /* 0x000000ff0e00720c */ /* 0x000fe40003f05270 */
[----:B------:R-:W-:-:S11]  /*1250*/  IADD3 R11, PT, PT, R11, R21, RZ ;  /* 0x000000150b0b7210 */ /* 0x000fd60007ffe0ff */
[----:B-1----:R-:W-:Y:S05]  /*1260*/  @P0 BRA `(.L_x_20) ;  /* 0xfffffffc009c0947 */ /* 0x002fea000383ffff */
.L_x_8:
[----:B------:R-:W-:Y:S05]  /*1270*/  BSYNC.RECONVERGENT B1 ;  /* 0x0000000000017941 */ /* 0x000fea0003800200 */
.L_x_7:
[----:B------:R-:W0:Y:S02]  /*1280*/  LDCU UR7, c[0x0][0x39c] ;  /* 0x00007380ff0777ac */ /* 0x000e240008000800 */
[----:B0-----:R-:W-:-:S13]  /*1290*/  ISETP.GE.AND P0, PT, R13, UR7, PT ;  /* 0x000000070d007c0c */ /* 0x001fda000bf06270 */
[----:B------:R-:W-:Y:S05]  /*12a0*/  @P0 EXIT ;  /* 0x000000000000094d */ /* 0x000fea0003800000 */
[C---:B------:R-:W-:Y:S01]  /*12b0*/  IADD3 R6, PT, PT, -R13.reuse, UR7, RZ ;  /* 0x000000070d067c10 */ /* 0x040fe2000fffe1ff */
[----:B------:R-:W0:Y:S01]  /*12c0*/  LDCU UR6, c[0x0][0x394] ;  /* 0x00007280ff0677ac */ /* 0x000e220008000800 */
[----:B------:R-:W-:Y:S01]  /*12d0*/  IADD3 R7, PT, PT, R13, -UR7, RZ ;  /* 0x800000070d077c10 */ /* 0x000fe2000fffe0ff */
[----:B------:R-:W-:Y:S01]  /*12e0*/  BSSY.RECONVERGENT B0, `(.L_x_21) ;  /* 0x0000012000007945 */ /* 0x000fe20003800200 */
[----:B------:R-:W-:Y:S02]  /*12f0*/  LOP3.LUT P0, R6, R6, 0x3, RZ, 0xc0, !PT ;  /* 0x0000000306067812 */ /* 0x000fe4000780c0ff */
[----:B------:R-:W-:-:S11]  /*1300*/  ISETP.GT.U32.AND P1, PT, R7, -0x4, PT ;  /* 0xfffffffc0700780c */ /* 0x000fd60003f24070 */
[----:B------:R-:W-:Y:S05]  /*1310*/  @!P0 BRA `(.L_x_22) ;  /* 0x0000000000388947 */ /* 0x000fea0003800000 */
[----:B------:R-:W-:Y:S02]  /*1320*/  IMAD.MOV R10, RZ, RZ, -R6 ;  /* 0x000000ffff0a7224 */ /* 0x000fe400078e0a06 */
[----:B------:R-:W-:-:S07]  /*1330*/  IMAD R11, R13, R21, R0 ;  /* 0x000000150d0b7224 */ /* 0x000fce00078e0200 */
.L_x_23:
[----:B------:R-:W-:-:S06]  /*1340*/  IMAD.WIDE R6, R11, 0x4, R4 ;  /* 0x000000040b067825 */ /* 0x000fcc00078e0204 */
[----:B------:R-:W3:Y:S01]  /*1350*/  LDG.E.CONSTANT R6, desc[UR4][R6.64] ;  /* 0x0000000406067981 */ /* 0x000ee2000c1e9900 */
[----:B-12---:R-:W-:Y:S01]  /*1360*/  IMAD.WIDE R8, R11, 0x4, R2 ;  /* 0x000000040b087825 */ /* 0x006fe200078e0202 */
[----:B------:R-:W-:Y:S02]  /*1370*/  IADD3 R10, PT, PT, R10, 0x1, RZ ;  /* 0x000000010a0a7810 */ /* 0x000fe40007ffe0ff */
[----:B------:R-:W-:Y:S01]  /*1380*/  IADD3 R13, PT, PT, R13, 0x1, RZ ;  /* 0x000000010d0d7810 */ /* 0x000fe20007ffe0ff */
[----:B------:R-:W-:Y:S01]  /*1390*/  IMAD.IADD R11, R11, 0x1, R21 ;  /* 0x000000010b0b7824 */ /* 0x000fe200078e0215 */
[C---:B---3--:R-:W-:Y:S01]  /*13a0*/  FSETP.NE.AND P0, PT, |R6|.reuse, +INF , PT ;  /* 0x7f8000000600780b */ /* 0x048fe20003f05200 */
[----:B------:R-:W-:-:S12]  /*13b0*/  FADD R12, R6, -R15 ;  /* 0x8000000f060c7221 */ /* 0x000fd80000000000 */
[----:B0-----:R-:W-:Y:S01]  /*13c0*/  @P0 FFMA R15, R12, UR6, R15 ;  /* 0x000000060c0f0c23 */ /* 0x001fe2000800000f */
[----:B------:R-:W-:-:S04]  /*13d0*/  ISETP.NE.AND P0, PT, R10, RZ, PT ;  /* 0x000000ff0a00720c */ /* 0x000fc80003f05270 */
[----:B------:R1:W-:Y:S09]  /*13e0*/  STG.E desc[UR4][R8.64], R15 ;  /* 0x0000000f08007986 */ /* 0x0003f2000c101904 */
[----:B------:R-:W-:Y:S05]  /*13f0*/  @P0 BRA `(.L_x_23) ;  /* 0xfffffffc00d00947 */ /* 0x000fea000383ffff */
.L_x_22:
[----:B0-----:R-:W-:Y:S05]  /*1400*/  BSYNC.RECONVERGENT B0 ;  /* 0x0000000000007941 */ /* 0x001fea0003800200 */
.L_x_21:
[----:B------:R-:W-:Y:S05]  /*1410*/  @P1 EXIT ;  /* 0x000000000000194d */ /* 0x000fea0003800000 */
[C---:B------:R-:W-:Y:S01]  /*1420*/  IMAD R7, R13.reuse, R21, R0 ;  /* 0x000000150d077224 */ /* 0x040fe200078e0200 */
[----:B------:R-:W-:Y:S01]  /*1430*/  IADD3 R0, PT, PT, R13, -UR7, RZ ;  /* 0x800000070d007c10 */ /* 0x000fe2000fffe0ff */
[----:B------:R-:W0:Y:S06]  /*1440*/  LDCU UR6, c[0x0][0x394] ;  /* 0x00007280ff0677ac */ /* 0x000e2c0008000800 */
.L_x_24:
[----:B-12---:R-:W-:-:S05]  /*1450*/  IMAD.WIDE R8, R7, 0x4, R4 ;  /* 0x0000000407087825 */ /* 0x006fca00078e0204 */
[----:B------:R1:W2:Y:S01]  /*1460*/  LDG.E.CONSTANT R6, desc[UR4][R8.64] ;  /* 0x0000000408067981 */ /* 0x0002a2000c1e9900 */
[----:B------:R-:W-:-:S05]  /*1470*/  IMAD.WIDE R10, R21, 0x4, R8 ;  /* 0x00000004150a7825 */ /* 0x000fca00078e0208 */
[----:B---3--:R3:W4:Y:S01]  /*1480*/  LDG.E.CONSTANT R14, desc[UR4][R10.64] ;  /* 0x000000040a0e7981 */ /* 0x008722000c1e9900 */
[----:B------:R-:W-:-:S05]  /*1490*/  IMAD.WIDE R12, R21, 0x4, R10 ;  /* 0x00000004150c7825 */ /* 0x000fca00078e020a */
[----:B------:R5:W4:Y:S01]  /*14a0*/  LDG.E.CONSTANT R18, desc[UR4][R12.64] ;  /* 0x000000040c127981 */ /* 0x000b22000c1e9900 */
[----:B------:R-:W-:-:S06]  /*14b0*/  IMAD.WIDE R16, R21, 0x4, R12 ;  /* 0x0000000415107825 */ /* 0x000fcc00078e020c */
[----:B------:R-:W4:Y:S01]  /*14c0*/  LDG.E.CONSTANT R16, desc[UR4][R16.64] ;  /* 0x0000000410107981 */ /* 0x000f22000c1e9900 */
[----:B------:R-:W-:Y:S01]  /*14d0*/  MOV R19, R15 ;  /* 0x0000000f00137202 */ /* 0x000fe20000000f00 */
[----:B-1----:R-:W-:Y:S01]  /*14e0*/  IMAD.WIDE R8, R7, 0x4, R2 ;  /* 0x0000000407087825 */ /* 0x002fe200078e0202 */
[----:B------:R-:W-:-:S03]  /*14f0*/  LEA R7, R21, R7, 0x2 ;  /* 0x0000000715077211 */ /* 0x000fc600078e10ff */
[----:B------:R-:W-:Y:S02]  /*1500*/  VIADD R0, R0, 0x4 ;  /* 0x0000000400007836 */ /* 0x000fe40000000000 */
[----:B---3--:R-:W-:-:S04]  /*1510*/  IMAD.WIDE R10, R21, 0x4, R8 ;  /* 0x00000004150a7825 */ /* 0x008fc800078e0208 */
[----:B-----5:R-:W-:Y:S01]  /*1520*/  IMAD.WIDE R12, R21, 0x4, R10 ;  /* 0x00000004150c7825 */ /* 0x020fe200078e020a */
[----:B--2---:R-:W-:-:S03]  /*1530*/  FSETP.NE.AND P0, PT, |R6|, +INF , PT ;  /* 0x7f8000000600780b */ /* 0x004fc60003f05200 */
[----:B------:R-:W-:Y:S01]  /*1540*/  FADD R6, R6, -R19 ;  /* 0x8000001306067221 */ /* 0x000fe20000000000 */
[----:B----4-:R-:W-:-:S09]  /*1550*/  FSETP.NE.AND P1, PT, |R14|, +INF , PT ;  /* 0x7f8000000e00780b */ /* 0x010fd20003f25200 */
[----:B0-----:R-:W-:Y:S01]  /*1560*/  @P0 FFMA R19, R6, UR6, R19 ;  /* 0x0000000606130c23 */ /* 0x001fe20008000013 */
[----:B------:R-:W-:-:S03]  /*1570*/  FSETP.NE.AND P0, PT, |R18|, +INF , PT ;  /* 0x7f8000001200780b */ /* 0x000fc60003f05200 */
[----:B------:R-:W-:Y:S01]  /*1580*/  FADD R14, -R19, R14 ;  /* 0x0000000e130e7221 */ /* 0x000fe20000000100 */
[----:B------:R0:W-:Y:S03]  /*1590*/  STG.E desc[UR4][R8.64], R19 ;  /* 0x0000001308007986 */ /* 0x0001e6000c101904 */
[----:B0-----:R-:W-:Y:S01]  /*15a0*/  @P1 FFMA R19, R14, UR6, R19 ;  /* 0x000000060e131c23 */ /* 0x001fe20008000013 */
[----:B------:R-:W-:-:S03]  /*15b0*/  FSETP.NE.AND P1, PT, |R16|, +INF , PT ;  /* 0x7f8000001000780b */ /* 0x000fc60003f25200 */
[----:B------:R-:W-:Y:S01]  /*15c0*/  FADD R18, -R19, R18 ;  /* 0x0000001213127221 */ /* 0x000fe20000000100 */
[----:B------:R0:W-:Y:S03]  /*15d0*/  STG.E desc[UR4][R10.64], R19 ;  /* 0x000000130a007986 */ /* 0x0001e6000c101904 */
[----:B0-----:R-:W-:Y:S01]  /*15e0*/  @P0 FFMA R19, R18, UR6, R19 ;  /* 0x0000000612130c23 */ /* 0x001fe20008000013 */
[----:B------:R-:W-:-:S03]  /*15f0*/  ISETP.NE.AND P0, PT, R0, RZ, PT ;  /* 0x000000ff0000720c */ /* 0x000fc60003f05270 */
[----:B------:R-:W-:Y:S01]  /*1600*/  FADD R6, -R19, R16 ;  /* 0x0000001013067221 */ /* 0x000fe20000000100 */
[----:B------:R0:W-:Y:S01]  /*1610*/  STG.E desc[UR4][R12.64], R19 ;  /* 0x000000130c007986 */ /* 0x0001e2000c101904 */
[----:B------:R-:W-:-:S04]  /*1620*/  IMAD.WIDE R16, R21, 0x4, R12 ;  /* 0x0000000415107825 */ /* 0x000fc800078e020c */
[----:B0-----:R-:W-:-:S05]  /*1630*/  @P1 FFMA R19, R6, UR6, R19 ;  /* 0x0000000606131c23 */ /* 0x001fca0008000013 */
[----:B------:R3:W-:Y:S01]  /*1640*/  STG.E desc[UR4][R16.64], R19 ;  /* 0x0000001310007986 */ /* 0x0007e2000c101904 */
[----:B------:R-:W-:Y:S01]  /*1650*/  MOV R15, R19 ;  /* 0x00000013000f7202 */ /* 0x000fe20000000f00 */
[----:B------:R-:W-:Y:S06]  /*1660*/  @P0 BRA `(.L_x_24) ;  /* 0xfffffffc00780947 */ /* 0x000fec000383ffff */
[----:B------:R-:W-:Y:S05]  /*1670*/  EXIT ;  /* 0x000000000000794d */ /* 0x000fea0003800000 */
.L_x_25:
[----:B------:R-:W-:-:S00]  /*1680*/  BRA `(.L_x_25) ;  /* 0xfffffffc00fc7947 */ /* 0x000fc0000383ffff */
[----:B------:R-:W-:-:S00]  /*1690*/  NOP ;  /* 0x0000000000007918 */ /* 0x000fc00000000000 */
        /* <DEDUP_REMOVED lines=14> */
.L_x_129:


//--------------------- .text.ema_many_series_one_param_f32 --------------------------
	.section	.text.ema_many_series_one_param_f32,"ax",@progbits
	.align	128
        .global         ema_many_series_one_param_f32
        .type           ema_many_series_one_param_f32,@function
        .size           ema_many_series_one_param_f32,(.L_x_130 - ema_many_series_one_param_f32)
        .other          ema_many_series_one_param_f32,@"STO_CUDA_ENTRY STV_DEFAULT"
ema_many_series_one_param_f32:
.text.ema_many_series_one_param_f32:
[----:B------:R-:W-:Y:S01]  /*0000*/  LDC R1, c[0x0][0x37c] ;  /* 0x0000df00ff017b82 */ /* 0x000fe20000000800 */
[----:B------:R-:W0:Y:S07]  /*0010*/  S2R R23, SR_CTAID.X ;  /* 0x0000000000177919 */ /* 0x000e2e0000002500 */
[----:B------:R-:W1:Y:S01]  /*0020*/  LDC R15, c[0x0][0x390] ;  /* 0x0000e400ff0f7b82 */ /* 0x000e620000000800 */
[----:B------:R-:W2:Y:S02]  /*0030*/  LDCU.64 UR8, c[0x0][0x398] ;  /* 0x00007300ff0877ac */ /* 0x000ea40008000a00 */
[----:B--2---:R-:W-:-:S02]  /*0040*/  MOV R2, UR8 ;  /* 0x0000000800027c02 */ /* 0x004fc40008000f00 */
[----:B-1----:R-:W-:Y:S02]  /*0050*/  VIMNMX R0, PT, PT, R15, UR9, PT ;  /* 0x000000090f007c48 */ /* 0x002fe4000bfe0100 */
[----:B0-----:R-:W-:-:S04]  /*0060*/  ISETP.GE.AND P0, PT, R23, R2, PT ;  /* 0x000000021700720c */ /* 0x001fc80003f06270 */
[----:B------:R-:W-:-:S13]  /*0070*/  ISETP.LT.OR P0, PT, R0, 0x1, P0 ;  /* 0x000000010000780c */ /* 0x000fda0000701670 */
[----:B------:R-:W-:Y:S05]  /*0080*/  @P0 EXIT ;  /* 0x000000000000094d */ /* 0x000fea0003800000 */
[----:B------:R-:W0:Y:S01]  /*0090*/  LDC.64 R4, c[0x0][0x388] ;  /* 0x0000e200ff047b82 */ /* 0x000e220000000a00 */
[----:B------:R-:W1:Y:S01]  /*00a0*/  LDCU.64 UR4, c[0x0][0x358] ;  /* 0x00006b00ff0477ac */ /* 0x000e620008000a00 */
[----:B0-----:R-:W-:-:S06]  /*00b0*/  IMAD.WIDE.U32 R4, R23, 0x4, R4 ;  /* 0x0000000417047825 */ /* 0x001fcc00078e0004 */
[----:B-1----:R-:W2:Y:S02]  /*00c0*/  LDG.E.CONSTANT R4, desc[UR4][R4.64] ;  /* 0x0000000404047981 */ /* 0x002ea4000c1e9900 */
[----:B--2---:R-:W-:-:S13]  /*00d0*/  ISETP.GE.AND P0, PT, R4, UR9, PT ;  /* 0x0000000904007c0c */ /* 0x004fda000bf06270 */
[----:B------:R-:W-:Y:S05]  /*00e0*/  @P0 EXIT ;  /* 0x000000000000094d */ /* 0x000fea0003800000 */
[----:B------:R-:W0:Y:S01]  /*00f0*/  S2R R3, SR_TID.X ;  /* 0x0000000000037919 */ /* 0x000e220000002100 */
[----:B------:R-:W-:Y:S01]  /*0100*/  BSSY.RECONVERGENT B0, `(.L_x_26) ;  /* 0x000000e000007945 */ /* 0x000fe20003800200 */
[----:B------:R-:W-:Y:S02]  /*0110*/  VIMNMX R14, PT, PT, RZ, R4, !PT ;  /* 0x00000004ff0e7248 */ /* 0x000fe40007fe0100 */
[----:B0-----:R-:W-:Y:S02]  /*0120*/  ISETP.GT.AND P0, PT, R4, R3, PT ;  /* 0x000000030400720c */ /* 0x001fe40003f04270 */
[----:B------:R-:W-:-:S11]  /*0130*/  ISETP.NE.AND P1, PT, R3, RZ, PT ;  /* 0x000000ff0300720c */ /* 0x000fd60003f25270 */
[----:B------:R-:W-:Y:S05]  /*0140*/  @!P0 BRA `(.L_x_27) ;  /* 0x0000000000248947 */ /* 0x000fea0003800000 */
[----:B------:R-:W0:Y:S01]  /*0150*/  LDC R0, c[0x0][0x360] ;  /* 0x0000d800ff007b82 */ /* 0x000e220000000800 */
[----:B------:R-:W-:-:S07]  /*0160*/  MOV R9, 0x7fc00000 ;  /* 0x7fc0000000097802 */ /* 0x000fce0000000f00 */
[----:B------:R-:W1:Y:S02]  /*0170*/  LDC.64 R6, c[0x0][0x3a0] ;  /* 0x0000e800ff067b82 */ /* 0x000e640000000a00 */
.L_x_28:
[----:B--2---:R-:W-:Y:S01]  /*0180*/  IMAD R5, R3, R2, R23 ;  /* 0x0000000203057224 */ /* 0x004fe200078e0217 */
[----:B0-----:R-:W-:-:S03]  /*0190*/  IADD3 R3, PT, PT, R0, R3, RZ ;  /* 0x0000000300037210 */ /* 0x001fc60007ffe0ff */
[----:B-1----:R-:W-:Y:S01]  /*01a0*/  IMAD.WIDE R4, R5, 0x4, R6 ;  /* 0x0000000405047825 */ /* 0x002fe200078e0206 */
[----:B------:R-:W-:-:S04]  /*01b0*/  ISETP.GE.AND P0, PT, R3, R14, PT ;  /* 0x0000000e0300720c */ /* 0x000fc80003f06270 */
[----:B------:R2:W-:Y:S09]  /*01c0*/  STG.E desc[UR4][R4.64], R9 ;  /* 0x0000000904007986 */ /* 0x0005f2000c101904 */
[----:B------:R-:W-:Y:S05]  /*01d0*/  @!P0 BRA `(.L_x_28) ;  /* 0xfffffffc00e88947 */ /* 0x000fea000383ffff */
.L_x_27:
[----:B------:R-:W-:Y:S05]  /*01e0*/  BSYNC.RECONVERGENT B0 ;  /* 0x0000000000007941 */ /* 0x000fea0003800200 */
.L_x_26:
[----:B------:R-:W-:Y:S05]  /*01f0*/  @P1 EXIT ;  /* 0x000000000000194d */ /* 0x000fea0003800000 */
[----:B------:R-:W0:Y:S01]  /*0200*/  LDC.64 R18, c[0x0][0x380] ;  /* 0x0000e000ff127b82 */ /* 0x000e220000000a00 */
[----:B--2---:R-:W-:-:S07]  /*0210*/  IMAD R5, R14, R2, R23 ;  /* 0x000000020e057224 */ /* 0x004fce00078e0217 */
[----:B------:R-:W1:Y:S01]  /*0220*/  LDC.64 R20, c[0x0][0x3a0] ;  /* 0x0000e800ff147b82 */ /* 0x000e620000000a00 */
[----:B0-----:R-:W-:-:S06]  /*0230*/  IMAD.WIDE.U32 R10, R5, 0x4, R18 ;  /* 0x00000004050a7825 */ /* 0x001fcc00078e0012 */
[----:B------:R-:W2:Y:S01]  /*0240*/  LDG.E.CONSTANT R10, desc[UR4][R10.64] ;  /* 0x000000040a0a7981 */ /* 0x000ea2000c1e9900 */
[C---:B------:R-:W-:Y:S01]  /*0250*/  IADD3 R0, PT, PT, R14.reuse, R15, RZ ;  /* 0x0000000f0e007210 */ /* 0x040fe20007ffe0ff */
[----:B-1----:R-:W-:Y:S01]  /*0260*/  IMAD.WIDE.U32 R4, R5, 0x4, R20 ;  /* 0x0000000405047825 */ /* 0x002fe200078e0014 */
[----:B------:R-:W-:Y:S02]  /*0270*/  IADD3 R6, PT, PT, R14, 0x1, RZ ;  /* 0x000000010e067810 */ /* 0x000fe40007ffe0ff */
[----:B------:R-:W-:-:S04]  /*0280*/  VIMNMX.U32 R3, PT, PT, R0, UR9, PT ;  /* 0x0000000900037c48 */ /* 0x000fc8000bfe0000 */
[----:B------:R-:W-:Y:S01]  /*0290*/  ISETP.GE.U32.AND P0, PT, R6, R3, PT ;  /* 0x000000030600720c */ /* 0x000fe20003f06070 */
[----:B--2---:R0:W-:-:S12]  /*02a0*/  STG.E desc[UR4][R4.64], R10 ;  /* 0x0000000a04007986 */ /* 0x0041d8000c101904 */
[----:B------:R-:W-:Y:S05]  /*02b0*/  @P0 BRA `(.L_x_29) ;  /* 0x0000000800cc0947 */ /* 0x000fea0003800000 */
[C---:B0-----:R-:W-:Y:S02]  /*02c0*/  IADD3 R4, PT, PT, R3.reuse, -0x2, -R14 ;  /* 0xfffffffe03047810 */ /* 0x041fe40007ffe80e */
[----:B------:R-:W-:Y:S02]  /*02d0*/  LOP3.LUT R16, RZ, R14, RZ, 0x33, !PT ;  /* 0x0000000eff107212 */ /* 0x000fe400078e33ff */
[----:B------:R-:W-:Y:S01]  /*02e0*/  ISETP.GE.U32.AND P0, PT, R4, 0x3, PT ;  /* 0x000000030400780c */ /* 0x000fe20003f06070 */
[----:B------:R-:W-:Y:S01]  /*02f0*/  HFMA2 R4, -RZ, RZ, 0, 5.9604644775390625e-08 ;  /* 0x00000001ff047431 */ /* 0x000fe200000001ff */
[----:B------:R-:W-:-:S04]  /*0300*/  IADD3 R5, PT, PT, R3, R16, RZ ;  /* 0x0000001003057210 */ /* 0x000fc80007ffe0ff */
[----:B------:R-:W-:-:S07]  /*0310*/  LOP3.LUT R5, R5, 0x3, RZ, 0xc0, !PT ;  /* 0x0000000305057812 */ /* 0x000fce00078ec0ff */
[----:B------:R-:W-:Y:S05]  /*0320*/  @!P0 BRA `(.L_x_30) ;  /* 0x0000000800408947 */ /* 0x000fea0003800000 */
[----:B------:R-:W-:-:S04]  /*0330*/  IMAD R11, R6, R2, R23 ;  /* 0x00000002060b7224 */ /* 0x000fc800078e0217 */
[----:B------:R-:W-:-:S05]  /*0340*/  IMAD.WIDE R12, R11, 0x4, R18 ;  /* 0x000000040b0c7825 */ /* 0x000fca00078e0212 */
[----:B------:R0:W2:Y:S02]  /*0350*/  LDG.E.CONSTANT R29, desc[UR4][R12.64] ;  /* 0x000000040c1d7981 */ /* 0x0000a4000c1e9900 */
[----:B0-----:R-:W-:-:S05]  /*0360*/  IMAD.WIDE R12, R2, 0x4, R12 ;  /* 0x00000004020c7825 */ /* 0x001fca00078e020c */
[----:B------:R-:W3:Y:S01]  /*0370*/  LDG.E.CONSTANT R27, desc[UR4][R12.64] ;  /* 0x000000040c1b7981 */ /* 0x000ee2000c1e9900 */
[----:B------:R-:W-:-:S05]  /*0380*/  IMAD.WIDE R6, R2, 0x4, R12 ;  /* 0x0000000402067825 */ /* 0x000fca00078e020c */
[----:B------:R0:W4:Y:S01]  /*0390*/  LDG.E.CONSTANT R25, desc[UR4][R6.64] ;  /* 0x0000000406197981 */ /* 0x000122000c1e9900 */
[----:B------:R-:W-:-:S05]  /*03a0*/  IMAD.WIDE R8, R2, 0x4, R6 ;  /* 0x0000000402087825 */ /* 0x000fca00078e0206 */
[----:B------:R1:W5:Y:S01]  /*03b0*/  LDG.E.CONSTANT R17, desc[UR4][R8.64] ;  /* 0x0000000408117981 */ /* 0x000362000c1e9900 */
[----:B------:R-:W-:Y:S02]  /*03c0*/  MOV R4, 0x1 ;  /* 0x0000000100047802 */ /* 0x000fe40000000f00 */
[----:B------:R-:W-:Y:S01]  /*03d0*/  PLOP3.LUT P0, PT, PT, PT, PT, 0x80, 0x8 ;  /* 0x000000000008781c */ /* 0x000fe20003f0f070 */
[----:B0-----:R-:W-:Y:S01]  /*03e0*/  IMAD.WIDE R6, R11, 0x4, R20 ;  /* 0x000000040b067825 */ /* 0x001fe200078e0214 */
[----:B------:R-:W-:Y:S02]  /*03f0*/  PLOP3.LUT P1, PT, PT, PT, PT, 0x80, 0x8 ;  /* 0x000000000008781c */ /* 0x000fe40003f2f070 */
[----:B------:R-:W-:-:S04]  /*0400*/  VIADDMNMX.U32 R15, R14, R15, UR9, PT ;  /* 0x000000090e0f7e46 */ /* 0x000fc8000b80000f */
[----:B------:R-:W-:Y:S02]  /*0410*/  IADD3 R15, PT, PT, R16, R15, RZ ;  /* 0x0000000f100f7210 */ /* 0x000fe40007ffe0ff */
[----:B--2---:R-:W-:-:S13]  /*0420*/  FSETP.NE.AND P3, PT, |R29|, +INF , PT ;  /* 0x7f8000001d00780b */ /* 0x004fda0003f65200 */
[----:B------:R-:W-:Y:S01]  /*0430*/  @P3 MOV R4, 0x2 ;  /* 0x0000000200043802 */ /* 0x000fe20000000f00 */
[----:B------:R-:W-:Y:S01]  /*0440*/  @P3 FADD R29, -R10, R29 ;  /* 0x0000001d0a1d3221 */ /* 0x000fe20000000100 */
[----:B---3--:R-:W-:-:S03]  /*0450*/  FSETP.NE.AND P4, PT, |R27|, +INF , PT ;  /* 0x7f8000001b00780b */ /* 0x008fc60003f85200 */
[----:B------:R-:W-:Y:S01]  /*0460*/  @P3 FFMA R10, R29, 0.5, R10 ;  /* 0x3f0000001d0a3823 */ /* 0x000fe2000000000a */
[----:B----4-:R-:W-:-:S04]  /*0470*/  FSETP.NE.AND P2, PT, |R25|, +INF , PT ;  /* 0x7f8000001900780b */ /* 0x010fc80003f45200 */
[----:B------:R0:W-:Y:S05]  /*0480*/  STG.E desc[UR4][R6.64], R10 ;  /* 0x0000000a06007986 */ /* 0x0001ea000c101904 */
[----:B------:R-:W-:Y:S01]  /*0490*/  @P4 IADD3 R4, PT, PT, R4, 0x1, RZ ;  /* 0x0000000104044810 */ /* 0x000fe20007ffe0ff */
[----:B------:R-:W-:Y:S01]  /*04a0*/  @P4 FADD R27, -R10, R27 ;  /* 0x0000001b0a1b4221 */ /* 0x000fe20000000100 */
[----:B-1----:R-:W-:Y:S02]  /*04b0*/  @P4 MOV R8, 0x4b800000 ;  /* 0x4b80000000084802 */ /* 0x002fe40000000f00 */
[----:B------:R-:W-:Y:S02]  /*04c0*/  @P4 I2FP.F32.S32 R13, R4 ;  /* 0x00000004000d4245 */ /* 0x000fe40000201400 */
[----:B------:R-:W-:-:S02]  /*04d0*/  @P2 IADD3 R4, PT, PT, R4, 0x1, RZ ;  /* 0x0000000104042810 */ /* 0x000fc40007ffe0ff */
[----:B------:R-:W-:Y:S02]  /*04e0*/  @P4 FSETP.GEU.AND P5, PT, |R13|, 1.175494350822287508e-38, PT ;  /* 0x008000000d00480b */ /* 0x000fe40003fae200 */
[----:B------:R-:W-:Y:S02]  /*04f0*/  @P2 I2FP.F32.S32 R12, R4 ;  /* 0x00000004000c2245 */ /* 0x000fe40000201400 */
[----:B------:R-:W-:Y:S02]  /*0500*/  @P4 PLOP3.LUT P0, PT, P5, PT, PT, 0x80, 0x8 ;  /* 0x000000000008481c */ /* 0x000fe40002f0f070 */
[----:B------:R-:W-:Y:S02]  /*0510*/  @P2 FSETP.GEU.AND P6, PT, |R12|, 1.175494350822287508e-38, PT ;  /* 0x008000000c00280b */ /* 0x000fe40003fce200 */
[----:B------:R-:W-:Y:S02]  /*0520*/  @P4 FSEL R8, R8, 1, !P5 ;  /* 0x3f80000008084808 */ /* 0x000fe40006800000 */
[----:B------:R-:W-:-:S02]  /*0530*/  @P2 PLOP3.LUT P1, PT, P6, PT, PT, 0x80, 0x8 ;  /* 0x000000000008281c */ /* 0x000fc4000372f070 */
[----:B------:R-:W-:-:S05]  /*0540*/  @P2 MOV R22, 0x4b800000 ;  /* 0x4b80000000162802 */ /* 0x000fca0000000f00 */
[----:B------:R-:W-:Y:S01]  /*0550*/  @!P0 FMUL R13, R13, 16777216 ;  /* 0x4b8000000d0d8820 */ /* 0x000fe20000400000 */
[----:B-----5:R-:W-:-:S05]  /*0560*/  FSETP.NE.AND P0, PT, |R17|, +INF , PT ;  /* 0x7f8000001100780b */ /* 0x020fca0003f05200 */
[----:B------:R-:W1:Y:S01]  /*0570*/  @P4 MUFU.RCP R13, R13 ;  /* 0x0000000d000d4308 */ /* 0x000e620000001000 */
[----:B------:R-:W-:-:S07]  /*0580*/  @!P1 FMUL R12, R12, 16777216 ;  /* 0x4b8000000c0c9820 */ /* 0x000fce0000400000 */
[----:B------:R-:W2:Y:S01]  /*0590*/  @P2 MUFU.RCP R12, R12 ;  /* 0x0000000c000c2308 */ /* 0x000ea20000001000 */
[----:B-1----:R-:W-:Y:S01]  /*05a0*/  @P4 FMUL R9, R13, R8 ;  /* 0x000000080d094220 */ /* 0x002fe20000400000 */
[----:B------:R-:W-:-:S03]  /*05b0*/  @P2 FSEL R13, R22, 1, !P6 ;  /* 0x3f800000160d2808 */ /* 0x000fc60007000000 */
[----:B0-----:R-:W-:Y:S01]  /*05c0*/  @P4 FFMA R10, R9, R27, R10 ;  /* 0x0000001b090a4223 */ /* 0x001fe2000000000a */
[----:B------:R-:W-:-:S04]  /*05d0*/  IMAD.WIDE R8, R2, 0x4, R6 ;  /* 0x0000000402087825 */ /* 0x000fc800078e0206 */
[----:B--2---:R-:W-:Y:S01]  /*05e0*/  @P2 FMUL R27, R12, R13 ;  /* 0x0000000d0c1b2220 */ /* 0x004fe20000400000 */
[----:B------:R-:W-:Y:S01]  /*05f0*/  @P2 FADD R25, -R10, R25 ;  /* 0x000000190a192221 */ /* 0x000fe20000000100 */
[----:B------:R0:W-:Y:S01]  /*0600*/  STG.E desc[UR4][R8.64], R10 ;  /* 0x0000000a08007986 */ /* 0x0001e2000c101904 */
[----:B------:R-:W-:-:S04]  /*0610*/  IMAD.WIDE R12, R2, 0x4, R8 ;  /* 0x00000004020c7825 */ /* 0x000fc800078e0208 */
[----:B0-----:R-:W-:Y:S01]  /*0620*/  @P2 FFMA R10, R27, R25, R10 ;  /* 0x000000191b0a2223 */ /* 0x001fe2000000000a */
[----:B------:R-:W-:-:S04]  /*0630*/  IMAD.WIDE R24, R2, 0x4, R12 ;  /* 0x0000000402187825 */ /* 0x000fc800078e020c */
[----:B------:R0:W-:Y:S01]  /*0640*/  STG.E desc[UR4][R12.64], R10 ;  /* 0x0000000a0c007986 */ /* 0x0001e2000c101904 */
        /* <DEDUP_REMOVED lines=11> */
.L_x_31:
[----:B------:R-:W-:Y:S01]  /*0700*/  LOP3.LUT R7, R15, 0xfffffffc, RZ, 0xc0, !PT ;  /* 0xfffffffc0f077812 */ /* 0x000fe200078ec0ff */
[----:B------:R1:W-:Y:S01]  /*0710*/  STG.E desc[UR4][R24.64], R10 ;  /* 0x0000000a18007986 */ /* 0x0003e2000c101904 */
[----:B------:R-:W-:Y:S02]  /*0720*/  IADD3 R6, PT, PT, R14, 0x4, RZ ;  /* 0x000000040e067810 */ /* 0x000fe40007ffe0ff */
[----:B------:R-:W-:Y:S02]  /*0730*/  IADD3 R7, PT, PT, -R7, 0x4, RZ ;  /* 0x0000000407077810 */ /* 0x000fe40007ffe1ff */
[----:B------:R-:W-:Y:S02]  /*0740*/  LEA R11, R2, R11, 0x2 ;  /* 0x0000000b020b7211 */ /* 0x000fe400078e10ff */
[----:B------:R-:W-:-:S13]  /*0750*/  ISETP.NE.AND P0, PT, R7, RZ, PT ;  /* 0x000000ff0700720c */ /* 0x000fda0003f05270 */
[----:B-1----:R-:W-:Y:S05]  /*0760*/  @!P0 BRA `(.L_x_32) ;  /* 0x00000004002c8947 */ /* 0x002fea0003800000 */
[----:B------:R-:W1:Y:S08]  /*0770*/  LDC R2, c[0x0][0x398] ;  /* 0x0000e600ff027b82 */ /* 0x000e700000000800 */
[----:B------:R-:W2:Y:S08]  /*0780*/  LDC.64 R18, c[0x0][0x380] ;  /* 0x0000e000ff127b82 */ /* 0x000eb00000000a00 */
[----:B------:R-:W3:Y:S02]  /*0790*/  LDC.64 R20, c[0x0][0x3a0] ;  /* 0x0000e800ff147b82 */ /* 0x000ee40000000a00 */
.L_x_34:
[----:B--2---:R-:W-:-:S05]  /*07a0*/  IMAD.WIDE R14, R11, 0x4, R18 ;  /* 0x000000040b0e7825 */ /* 0x004fca00078e0212 */
[----:B------:R-:W2:Y:S01]  /*07b0*/  LDG.E.CONSTANT R29, desc[UR4][R14.64] ;  /* 0x000000040e1d7981 */ /* 0x000ea2000c1e9900 */
[----:B01----:R-:W-:-:S05]  /*07c0*/  IMAD.WIDE R12, R2, 0x4, R14 ;  /* 0x00000004020c7825 */ /* 0x003fca00078e020e */
[----:B------:R-:W4:Y:S01]  /*07d0*/  LDG.E.CONSTANT R27, desc[UR4][R12.64] ;  /* 0x000000040c1b7981 */ /* 0x000f22000c1e9900 */
[----:B------:R-:W-:-:S05]  /*07e0*/  IMAD.WIDE R8, R2, 0x4, R12 ;  /* 0x0000000402087825 */ /* 0x000fca00078e020c */
[----:B------:R-:W5:Y:S01]  /*07f0*/  LDG.E.CONSTANT R25, desc[UR4][R8.64] ;  /* 0x0000000408197981 */ /* 0x000f62000c1e9900 */
[----:B------:R-:W-:-:S06]  /*0800*/  IMAD.WIDE R16, R2, 0x4, R8 ;  /* 0x0000000402107825 */ /* 0x000fcc00078e0208 */
[----:B------:R-:W3:Y:S01]  /*0810*/  LDG.E.CONSTANT R17, desc[UR4][R16.64] ;  /* 0x0000000410117981 */ /* 0x000ee2000c1e9900 */
[----:B------:R-:W-:Y:S02]  /*0820*/  PLOP3.LUT P0, PT, PT, PT, PT, 0x80, 0x8 ;  /* 0x000000000008781c */ /* 0x000fe40003f0f070 */
[----:B------:R-:W-:Y:S02]  /*0830*/  PLOP3.LUT P1, PT, PT, PT, PT, 0x80, 0x8 ;  /* 0x000000000008781c */ /* 0x000fe40003f2f070 */
[----:B--2---:R-:W-:Y:S02]  /*0840*/  FSETP.NE.AND P2, PT, |R29|, +INF , PT ;  /* 0x7f8000001d00780b */ /* 0x004fe40003f45200 */
[----:B----4-:R-:W-:Y:S02]  /*0850*/  FSETP.NE.AND P3, PT, |R27|, +INF , PT ;  /* 0x7f8000001b00780b */ /* 0x010fe40003f65200 */
[----:B-----5:R-:W-:-:S09]  /*0860*/  FSETP.NE.AND P4, PT, |R25|, +INF , PT ;  /* 0x7f8000001900780b */ /* 0x020fd20003f85200 */
[----:B------:R-:W-:Y:S01]  /*0870*/  @P2 FADD R29, -R10, R29 ;  /* 0x0000001d0a1d2221 */ /* 0x000fe20000000100 */
[----:B------:R-:W-:Y:S02]  /*0880*/  @P2 IADD3 R4, PT, PT, R4, 0x1, RZ ;  /* 0x0000000104042810 */ /* 0x000fe40007ffe0ff */
[----:B------:R-:W-:Y:S02]  /*0890*/  @P2 MOV R8, 0x4b800000 ;  /* 0x4b80000000082802 */ /* 0x000fe40000000f00 */
        /* <DEDUP_REMOVED lines=40> */
[----:B------:R-:W-:Y:S01]  /*0b20*/  IADD3 R4, PT, PT, R4, 0x1, RZ ;  /* 0x0000000104047810 */ /* 0x000fe20007ffe0ff */
        /* <DEDUP_REMOVED lines=9> */
.L_x_33:
[----:B------:R4:W-:Y:S01]  /*0bc0*/  STG.E desc[UR4][R8.64], R10 ;  /* 0x0000000a08007986 */ /* 0x0009e2000c101904 */
[----:B------:R-:W-:Y:S02]  /*0bd0*/  IADD3 R7, PT, PT, R7, 0x4, RZ ;  /* 0x0000000407077810 */ /* 0x000fe40007ffe0ff */
[----:B------:R-:W-:Y:S02]  /*0be0*/  IADD3 R6, PT, PT, R6, 0x4, RZ ;  /* 0x0000000406067810 */ /* 0x000fe40007ffe0ff */
[----:B------:R-:W-:Y:S02]  /*0bf0*/  ISETP.NE.AND P0, PT, R7, RZ, PT ;  /* 0x000000ff0700720c */ /* 0x000fe40003f05270 */
[----:B------:R-:W-:-:S11]  /*0c00*/  LEA R11, R2, R11, 0x2 ;  /* 0x0000000b020b7211 */ /* 0x000fd600078e10ff */
[----:B----4-:R-:W-:Y:S05]  /*0c10*/  @P0 BRA `(.L_x_34) ;  /* 0xfffffff800e00947 */ /* 0x010fea000383ffff */
.L_x_32:
[----:B------:R-:W-:-:S07]  /*0c20*/  IADD3 R6, PT, PT, R6, 0x1, RZ ;  /* 0x0000000106067810 */ /* 0x000fce0007ffe0ff */
.L_x_30:
[----:B------:R-:W-:-:S13]  /*0c30*/  ISETP.NE.AND P0, PT, R5, RZ, PT ;  /* 0x000000ff0500720c */ /* 0x000fda0003f05270 */
[----:B------:R-:W-:Y:S05]  /*0c40*/  @!P0 BRA `(.L_x_29) ;  /* 0x0000000000688947 */ /* 0x000fea0003800000 */
[----:B------:R-:W1:Y:S01]  /*0c50*/  LDC R8, c[0x0][0x398] ;  /* 0x0000e600ff087b82 */ /* 0x000e620000000800 */
[----:B------:R-:W-:Y:S01]  /*0c60*/  IMAD R9, R6, R2, R23 ;  /* 0x0000000206097224 */ /* 0x000fe200078e0217 */
[----:B------:R-:W-:-:S06]  /*0c70*/  IADD3 R5, PT, PT, -R5, RZ, RZ ;  /* 0x000000ff05057210 */ /* 0x000fcc0007ffe1ff */
[----:B------:R-:W2:Y:S08]  /*0c80*/  LDC.64 R18, c[0x0][0x380] ;  /* 0x0000e000ff127b82 */ /* 0x000eb00000000a00 */
[----:B------:R-:W3:Y:S02]  /*0c90*/  LDC.64 R20, c[0x0][0x3a0] ;  /* 0x0000e800ff147b82 */ /* 0x000ee40000000a00 */
.L_x_36:
[----:B0-2---:R-:W-:-:S06]  /*0ca0*/  IMAD.WIDE R12, R9, 0x4, R18 ;  /* 0x00000004090c7825 */ /* 0x005fcc00078e0212 */
[----:B------:R-:W2:Y:S01]  /*0cb0*/  LDG.E.CONSTANT R13, desc[UR4][R12.64] ;  /* 0x000000040c0d7981 */ /* 0x000ea2000c1e9900 */
[----:B---3--:R-:W-:Y:S01]  /*0cc0*/  IMAD.WIDE R6, R9, 0x4, R20 ;  /* 0x0000000409067825 */ /* 0x008fe200078e0214 */
[----:B--2---:R-:W-:-:S13]  /*0cd0*/  FSETP.NE.AND P0, PT, |R13|, +INF , PT ;  /* 0x7f8000000d00780b */ /* 0x004fda0003f05200 */
[----:B------:R-:W-:Y:S05]  /*0ce0*/  @!P0 BRA `(.L_x_35) ;  /* 0x0000000000288947 */ /* 0x000fea0003800000 */
[----:B------:R-:W-:Y:S02]  /*0cf0*/  IADD3 R4, PT, PT, R4, 0x1, RZ ;  /* 0x0000000104047810 */ /* 0x000fe40007ffe0ff */
[----:B------:R-:W-:Y:S02]  /*0d00*/  MOV R11, 0x4b800000 ;  /* 0x4b800000000b7802 */ /* 0x000fe40000000f00 */
[----:B------:R-:W-:-:S04]  /*0d10*/  I2FP.F32.S32 R2, R4 ;  /* 0x0000000400027245 */ /* 0x000fc80000201400 */
[----:B------:R-:W-:-:S04]  /*0d20*/  FSETP.GEU.AND P0, PT, |R2|, 1.175494350822287508e-38, PT ;  /* 0x008000000200780b */ /* 0x000fc80003f0e200 */
[----:B------:R-:W-:Y:S01]  /*0d30*/  FSEL R15, R11, 1, !P0 ;  /* 0x3f8000000b0f7808 */ /* 0x000fe20004000000 */
[----:B------:R-:W-:-:S08]  /*0d40*/  FADD R11, -R10, R13 ;  /* 0x0000000d0a0b7221 */ /* 0x000fd00000000100 */
[----:B------:R-:W-:-:S06]  /*0d50*/  @!P0 FMUL R2, R2, 16777216 ;  /* 0x4b80000002028820 */ /* 0x000fcc0000400000 */
[----:B------:R-:W0:Y:S02]  /*0d60*/  MUFU.RCP R2, R2 ;  /* 0x0000000200027308 */ /* 0x000e240000001000 */
[----:B0-----:R-:W-:-:S04]  /*0d70*/  FMUL R15, R2, R15 ;  /* 0x0000000f020f7220 */ /* 0x001fc80000400000 */
[----:B------:R-:W-:-:S07]  /*0d80*/  FFMA R10, R15, R11, R10 ;  /* 0x0000000b0f0a7223 */ /* 0x000fce000000000a */
.L_x_35:
[----:B------:R4:W-:Y:S01]  /*0d90*/  STG.E desc[UR4][R6.64], R10 ;  /* 0x0000000a06007986 */ /* 0x0009e2000c101904 */
[----:B------:R-:W-:Y:S02]  /*0da0*/  IADD3 R5, PT, PT, R5, 0x1, RZ ;  /* 0x0000000105057810 */ /* 0x000fe40007ffe0ff */
[----:B-1----:R-:W-:Y:S02]  /*0db0*/  MOV R2, R8 ;  /* 0x0000000800027202 */ /* 0x002fe40000000f00 */
[----:B------:R-:W-:Y:S02]  /*0dc0*/  ISETP.NE.AND P0, PT, R5, RZ, PT ;  /* 0x000000ff0500720c */ /* 0x000fe40003f05270 */
[----:B------:R-:W-:-:S11]  /*0dd0*/  IADD3 R9, PT, PT, R9, R2, RZ ;  /* 0x0000000209097210 */ /* 0x000fd60007ffe0ff */
[----:B----4-:R-:W-:Y:S05]  /*0de0*/  @P0 BRA `(.L_x_36) ;  /* 0xfffffffc00ac0947 */ /* 0x010fea000383ffff */
.L_x_29:
[----:B------:R-:W1:Y:S02]  /*0df0*/  LDCU UR7, c[0x0][0x39c] ;  /* 0x00007380ff0777ac */ /* 0x000e640008000800 */
[----:B-1----:R-:W-:-:S13]  /*0e00*/  ISETP.GE.AND P0, PT, R0, UR7, PT ;  /* 0x0000000700007c0c */ /* 0x002fda000bf06270 */
[----:B------:R-:W-:Y:S05]  /*0e10*/  @P0 EXIT ;  /* 0x000000000000094d */ /* 0x000fea0003800000 */
[C---:B------:R-:W-:Y:S02]  /*0e20*/  IADD3 R0, PT, PT, -R3.reuse, UR7, RZ ;  /* 0x0000000703007c10 */ /* 0x040fe4000fffe1ff */
[----:B0-----:R-:W-:Y:S02]  /*0e30*/  IADD3 R4, PT, PT, R3, -UR7, RZ ;  /* 0x8000000703047c10 */ /* 0x001fe4000fffe0ff */
[----:B------:R-:W-:Y:S02]  /*0e40*/  LOP3.LUT P0, R0, R0, 0x3, RZ, 0xc0, !PT ;  /* 0x0000000300007812 */ /* 0x000fe4000780c0ff */
[----:B------:R-:W-:Y:S02]  /*0e50*/  ISETP.GT.U32.AND P1, PT, R4, -0x4, PT ;  /* 0xfffffffc0400780c */ /* 0x000fe40003f24070 */
[----:B------:R-:W-:-:S09]  /*0e60*/  MOV R8, R3 ;  /* 0x0000000300087202 */ /* 0x000fd20000000f00 */
[----:B------:R-:W-:Y:S05]  /*0e70*/  @!P0 BRA `(.L_x_37) ;  /* 0x0000000000408947 */ /* 0x000fea0003800000 */
[----:B------:R-:W-:Y:S01]  /*0e80*/  IADD3 R0, PT, PT, -R0, RZ, RZ ;  /* 0x000000ff00007210 */ /* 0x000fe20007ffe1ff */
[----:B------:R-:W-:Y:S01]  /*0e90*/  IMAD R9, R3, R2, R23 ;  /* 0x0000000203097224 */ /* 0x000fe200078e0217 */
[----:B------:R-:W-:Y:S01]  /*0ea0*/  MOV R8, R3 ;  /* 0x0000000300087202 */ /* 0x000fe20000000f00 */
[----:B------:R-:W0:Y:S06]  /*0eb0*/  LDCU UR6, c[0x0][0x394] ;  /* 0x00007280ff0677ac */ /* 0x000e2c0008000800 */
.L_x_38:
[----:B------:R-:W-:-:S06]  /*0ec0*/  IMAD.WIDE R4, R9, 0x4, R18 ;  /* 0x0000000409047825 */ /* 0x000fcc00078e0212 */
[----:B------:R-:W2:Y:S01]  /*0ed0*/  LDG.E.CONSTANT R5, desc[UR4][R4.64] ;  /* 0x0000000404057981 */ /* 0x000ea2000c1e9900 */
[C---:B-1----:R-:W-:Y:S01]  /*0ee0*/  IMAD.WIDE R6, R9.reuse, 0x4, R20 ;  /* 0x0000000409067825 */ /* 0x042fe200078e0214 */
[----:B------:R-:W-:Y:S02]  /*0ef0*/  IADD3 R0, PT, PT, R0, 0x1, RZ ;  /* 0x0000000100007810 */ /* 0x000fe40007ffe0ff */
[----:B------:R-:W-:Y:S02]  /*0f00*/  IADD3 R8, PT, PT, R8, 0x1, RZ ;  /* 0x0000000108087810 */ /* 0x000fe40007ffe0ff */
[----:B------:R-:W-:Y:S02]  /*0f10*/  IADD3 R9, PT, PT, R9, R2, RZ ;  /* 0x0000000209097210 */ /* 0x000fe40007ffe0ff */
[C---:B--2---:R-:W-:Y:S01]  /*0f20*/  FSETP.NE.AND P0, PT, |R5|.reuse, +INF , PT ;  /* 0x7f8000000500780b */ /* 0x044fe20003f05200 */
[----:B------:R-:W-:-:S12]  /*0f30*/  FADD R3, R5, -R10 ;  /* 0x8000000a05037221 */ /* 0x000fd80000000000 */
[----:B0-----:R-:W-:Y:S01]  /*0f40*/  @P0 FFMA R10, R3, UR6, R10 ;  /* 0x00000006030a0c23 */ /* 0x001fe2000800000a */
[----:B------:R-:W-:-:S04]  /*0f50*/  ISETP.NE.AND P0, PT, R0, RZ, PT ;  /* 0x000000ff0000720c */ /* 0x000fc80003f05270 */
[----:B------:R1:W-:Y:S09]  /*0f60*/  STG.E desc[UR4][R6.64], R10 ;  /* 0x0000000a06007986 */ /* 0x0003f2000c101904 */
[----:B------:R-:W-:Y:S05]  /*0f70*/  @P0 BRA `(.L_x_38) ;  /* 0xfffffffc00d00947 */ /* 0x000fea000383ffff */
.L_x_37:
[----:B------:R-:W-:Y:S05]  /*0f80*/  @P1 EXIT ;  /* 0x000000000000194d */ /* 0x000fea0003800000 */
[C---:B------:R-:W-:Y:S01]  /*0f90*/  IADD3 R3, PT, PT, R8.reuse, -UR7, RZ ;  /* 0x8000000708037c10 */ /* 0x040fe2000fffe0ff */
[----:B------:R-:W0:Y:S01]  /*0fa0*/  LDCU UR8, c[0x0][0x394] ;  /* 0x00007280ff0877ac */ /* 0x000e220008000800 */
[----:B------:R-:W-:Y:S02]  /*0fb0*/  IMAD R23, R8, R2, R23 ;  /* 0x0000000208177224 */ /* 0x000fe400078e0217 */
[----:B------:R-:W-:-:S13]  /*0fc0*/  ISETP.GE.AND P0, PT, R3, RZ, PT ;  /* 0x000000ff0300720c */ /* 0x000fda0003f06270 */
[----:B------:R-:W-:Y:S05]  /*0fd0*/  @P0 BRA `(.L_x_39) ;  /* 0x0000000c00040947 */ /* 0x000fea0003800000 */
[----:B------:R-:W-:Y:S02]  /*0fe0*/  IADD3 R0, PT, PT, -R3, RZ, RZ ;  /* 0x000000ff03007210 */ /* 0x000fe40007ffe1ff */
[----:B------:R-:W-:Y:S02]  /*0ff0*/  PLOP3.LUT P0, PT, PT, PT, PT, 0x80, 0x8 ;  /* 0x000000000008781c */ /* 0x000fe40003f0f070 */
[----:B------:R-:W-:-:S13]  /*1000*/  ISETP.GT.AND P1, PT, R0, 0xc, PT ;  /* 0x0000000c0000780c */ /* 0x000fda0003f24270 */
[----:B------:R-:W-:Y:S05]  /*1010*/  @!P1 BRA `(.L_x_40) ;  /* 0x0000000400ec9947 */ /* 0x000fea0003800000 */
[----:B------:R-:W-:Y:S01]  /*1020*/  PLOP3.LUT P0, PT, PT, PT, PT, 0x8, 0x80 ;  /* 0x000000000080781c */ /* 0x000fe20003f0e170 */
[----:B------:R-:W2:-:S12]  /*1030*/  LDCU UR6, c[0x0][0x394] ;  /* 0x00007280ff0677ac */ /* 0x000e980008000800 */
.L_x_41:
[----:B------:R-:W-:-:S05]  /*1040*/  IMAD.WIDE R16, R23, 0x4, R18 ;  /* 0x0000000417107825 */ /* 0x000fca00078e0212 */
[----:B------:R-:W3:Y:S01]  /*1050*/  LDG.E.CONSTANT R12, desc[UR4][R16.64] ;  /* 0x00000004100c7981 */ /* 0x000ee2000c1e9900 */
[----:B------:R-:W-:-:S05]  /*1060*/  IMAD.WIDE R24, R2, 0x4, R16 ;  /* 0x0000000402187825 */ /* 0x000fca00078e0210 */
[----:B------:R4:W5:Y:S02]  /*1070*/  LDG.E.CONSTANT R14, desc[UR4][R24.64] ;  /* 0x00000004180e7981 */ /* 0x000964000c1e9900 */
[----:B----4-:R-:W-:-:S05]  /*1080*/  IMAD.WIDE R24, R2, 0x4, R24 ;  /* 0x0000000402187825 */ /* 0x010fca00078e0218 */
[----:B------:R-:W4:Y:S01]  /*1090*/  LDG.E.CONSTANT R29, desc[UR4][R24.64] ;  /* 0x00000004181d7981 */ /* 0x000f22000c1e9900 */
[C---:B-1----:R-:W-:Y:S01]  /*10a0*/  IMAD.WIDE R6, R2.reuse, 0x4, R24 ;  /* 0x0000000402067825 */ /* 0x042fe200078e0218 */
[----:B------:R-:W-:-:S05]  /*10b0*/  LEA R5, R2, R23, 0x2 ;  /* 0x0000001702057211 */ /* 0x000fca00078e10ff */
[----:B------:R-:W4:Y:S01]  /*10c0*/  LDG.E.CONSTANT R7, desc[UR4][R6.64] ;  /* 0x0000000406077981 */ /* 0x000f22000c1e9900 */
[----:B------:R-:W-:-:S05]  /*10d0*/  IMAD.WIDE R26, R5, 0x4, R18 ;  /* 0x00000004051a7825 */ /* 0x000fca00078e0212 */
[----:B------:R1:W4:Y:S02]  /*10e0*/  LDG.E.CONSTANT R9, desc[UR4][R26.64] ;  /* 0x000000041a097981 */ /* 0x000324000c1e9900 */
[----:B-1----:R-:W-:-:S05]  /*10f0*/  IMAD.WIDE R26, R2, 0x4, R26 ;  /* 0x00000004021a7825 */ /* 0x002fca00078e021a */
[----:B------:R1:W4:Y:S02]  /*1100*/  LDG.E.CONSTANT R11, desc[UR4][R26.64] ;  /* 0x000000041a0b7981 */ /* 0x000324000c1e9900 */
[----:B-1----:R-:W-:-:S05]  /*1110*/  IMAD.WIDE R26, R2, 0x4, R26 ;  /* 0x00000004021a7825 */ /* 0x002fca00078e021a */
[----:B------:R-:W4:Y:S01]  /*1120*/  LDG.E.CONSTANT R13, desc[UR4][R26.64] ;  /* 0x000000041a0d7981 */ /* 0x000f22000c1e9900 */
[C---:B------:R-:W-:Y:S01]  /*1130*/  IMAD.WIDE R16, R2.reuse, 0x4, R26 ;  /* 0x0000000402107825 */ /* 0x040fe200078e021a */
[----:B------:R-:W-:-:S05]  /*1140*/  LEA R15, R2, R5, 0x2 ;  /* 0x00000005020f7211 */ /* 0x000fca00078e10ff */
[----:B------:R-:W4:Y:S01]  /*1150*/  LDG.E.CONSTANT R17, desc[UR4][R16.64] ;  /* 0x0000000410117981 */ /* 0x000f22000c1e9900 */
[----:B------:R-:W-:-:S05]  /*1160*/  IMAD.WIDE R24, R15, 0x4, R18 ;  /* 0x000000040f187825 */ /* 0x000fca00078e0212 */
[----:B------:R1:W4:Y:S02]  /*1170*/  LDG.E.CONSTANT R4, desc[UR4][R24.64] ;  /* 0x0000000418047981 */ /* 0x000324000c1e9900 */
[----:B-1----:R-:W-:-:S05]  /*1180*/  IMAD.WIDE R24, R2, 0x4, R24 ;  /* 0x0000000402187825 */ /* 0x002fca00078e0218 */
[----:B------:R-:W4:Y:S01]  /*1190*/  LDG.E.CONSTANT R6, desc[UR4][R24.64] ;  /* 0x0000000418067981 */ /* 0x000f22000c1e9900 */
[----:B------:R-:W-:Y:S01]  /*11a0*/  IMAD.WIDE R26, R2, 0x4, R24 ;  /* 0x00000004021a7825 */ /* 0x000fe200078e0218 */
[----:B------:R-:W-:-:S04]  /*11b0*/  MOV R0, R10 ;  /* 0x0000000a00007202 */ /* 0x000fc80000000f00 */
[----:B------:R1:W4:Y:S01]  /*11c0*/  LDG.E.CONSTANT R8, desc[UR4][R26.64] ;  /* 0x000000041a087981 */ /* 0x000322000c1e9900 */
[C---:B------:R-:W-:Y:S01]  /*11d0*/  LEA R10, R2.reuse, R15, 0x2 ;  /* 0x0000000f020a7211 */ /* 0x040fe200078e10ff */
[----:B-1----:R-:W-:-:S04]  /*11e0*/  IMAD.WIDE R26, R2, 0x4, R26 ;  /* 0x00000004021a7825 */ /* 0x002fc800078e021a */
[----:B------:R-:W-:-:S04]  /*11f0*/  IMAD.WIDE R24, R10, 0x4, R18 ;  /* 0x000000040a187825 */ /* 0x000fc800078e0212 */
[----:B------:R-:W-:Y:S01]  /*1200*/  IMAD.WIDE R22, R23, 0x4, R20 ;  /* 0x0000000417167825 */ /* 0x000fe200078e0214 */
[----:B---3--:R-:W-:-:S03]  /*1210*/  FSETP.NE.AND P1, PT, |R12|, +INF , PT ;  /* 0x7f8000000c00780b */ /* 0x008fc60003f25200 */
[----:B------:R-:W-:Y:S02]  /*1220*/  FADD R16, R12, -R0 ;  /* 0x800000000c107221 */ /* 0x000fe40000000000 */
[----:B------:R-:W3:Y:S01]  /*1230*/  LDG.E.CONSTANT R12, desc[UR4][R26.64] ;  /* 0x000000041a0c7981 */ /* 0x000ee2000c1e9900 */
[----:B-----5:R-:W-:-:S07]  /*1240*/  FSETP.NE.AND P2, PT, |R14|, +INF , PT ;  /* 0x7f8000000e00780b */ /* 0x020fce0003f45200 */
[----:B--2---:R-:W-:-:S04]  /*1250*/  @P1 FFMA R0, R16, UR6, R0 ;  /* 0x0000000610001c23 */ /* 0x004fc80008000000 */
[----:B------:R-:W-:Y:S02]  /*1260*/  FADD R16, -R0, R14 ;  /* 0x0000000e00107221 */ /* 0x000fe40000000100 */
[----:B------:R1:W2:Y:S01]  /*1270*/  LDG.E.CONSTANT R14, desc[UR4][R24.64] ;  /* 0x00000004180e7981 */ /* 0x0002a2000c1e9900 */
[----:B----4-:R-:W-:-:S03]  /*1280*/  FSETP.NE.AND P1, PT, |R29|, +INF , PT ;  /* 0x7f8000001d00780b */ /* 0x010fc60003f25200 */
[----:B------:R4:W-:Y:S01]  /*1290*/  STG.E desc[UR4][R22.64], R0 ;  /* 0x0000000016007986 */ /* 0x0009e2000c101904 */
[----:B-1----:R-:W-:-:S04]  /*12a0*/  IMAD.WIDE R24, R2, 0x4, R24 ;  /* 0x0000000402187825 */ /* 0x002fc800078e0218 */
[----:B----4-:R-:W-:Y:S02]  /*12b0*/  @P2 FFMA R0, R16, UR6, R0 ;  /* 0x0000000610002c23 */ /* 0x010fe40008000000 */
[----:B------:R-:W4:Y:S01]  /*12c0*/  LDG.E.CONSTANT R16, desc[UR4][R24.64] ;  /* 0x0000000418107981 */ /* 0x000f22000c1e9900 */
[----:B------:R-:W-:-:S04]  /*12d0*/  IMAD.WIDE R22, R2, 0x4, R22 ;  /* 0x0000000402167825 */ /* 0x000fc800078e0216 */
[----:B------:R-:W-:Y:S01]  /*12e0*/  FADD R29, -R0, R29 ;  /* 0x0000001d001d7221 */ /* 0x000fe20000000100 */
[C---:B------:R-:W-:Y:S01]  /*12f0*/  IMAD.WIDE R26, R2.reuse, 0x4, R24 ;  /* 0x00000004021a7825 */ /* 0x040fe200078e0218 */
[----:B------:R1:W-:Y:S04]  /*1300*/  STG.E desc[UR4][R22.64], R0 ;  /* 0x0000000016007986 */ /* 0x0003e8000c101904 */
[----:B------:R5:W4:Y:S01]  /*1310*/  LDG.E.CONSTANT R25, desc[UR4][R26.64] ;  /* 0x000000041a197981 */ /* 0x000b22000c1e9900 */
[----:B-1----:R-:W-:Y:S01]  /*1320*/  @P1 FFMA R0, R29, UR6, R0 ;  /* 0x000000061d001c23 */ /* 0x002fe20008000000 */
[----:B------:R-:W-:-:S06]  /*1330*/  IMAD.WIDE R28, R2, 0x4, R26 ;  /* 0x00000004021c7825 */ /* 0x000fcc00078e021a */
[----:B------:R-:W4:Y:S01]  /*1340*/  LDG.E.CONSTANT R29, desc[UR4][R28.64] ;  /* 0x000000041c1d7981 */ /* 0x000f22000c1e9900 */
[----:B------:R-:W-:Y:S01]  /*1350*/  FSETP.NE.AND P1, PT, |R7|, +INF , PT ;  /* 0x7f8000000700780b */ /* 0x000fe20003f25200 */
[----:B-----5:R-:W-:Y:S01]  /*1360*/  IMAD.WIDE R26, R2, 0x4, R22 ;  /* 0x00000004021a7825 */ /* 0x020fe200078e0216 */
[----:B------:R-:W-:-:S03]  /*1370*/  FSETP.NE.AND P2, PT, |R9|, +INF , PT ;  /* 0x7f8000000900780b */ /* 0x000fc60003f45200 */
[----:B------:R-:W-:Y:S01]  /*1380*/  FADD R7, -R0, R7 ;  /* 0x0000000700077221 */ /* 0x000fe20000000100 */
[----:B------:R1:W-:Y:S01]  /*1390*/  STG.E desc[UR4][R26.64], R0 ;  /* 0x000000001a007986 */ /* 0x0003e2000c101904 */
[----:B------:R-:W-:-:S06]  /*13a0*/  IMAD.WIDE R22, R2, 0x4, R26 ;  /* 0x0000000402167825 */ /* 0x000fcc00078e021a */
[----:B-1----:R-:W-:Y:S01]  /*13b0*/  @P1 FFMA R0, R7, UR6, R0 ;  /* 0x0000000607001c23 */ /* 0x002fe20008000000 */
[----:B------:R-:W-:-:S03]  /*13c0*/  FSETP.NE.AND P1, PT, |R11|, +INF , PT ;  /* 0x7f8000000b00780b */ /* 0x000fc60003f25200 */
[----:B------:R-:W-:Y:S01]  /*13d0*/  FADD R9, -R0, R9 ;  /* 0x0000000900097221 */ /* 0x000fe20000000100 */
[----:B------:R1:W-:Y:S03]  /*13e0*/  STG.E desc[UR4][R22.64], R0 ;  /* 0x0000000016007986 */ /* 0x0003e6000c101904 */
[----:B-1----:R-:W-:Y:S01]  /*13f0*/  @P2 FFMA R0, R9, UR6, R0 ;  /* 0x0000000609002c23 */ /* 0x002fe20008000000 */
[----:B------:R-:W-:Y:S01]  /*1400*/  IMAD.WIDE R22, R5, 0x4, R20 ;  /* 0x0000000405167825 */ /* 0x000fe200078e0214 */
[----:B------:R-:W-:-:S03]  /*1410*/  FSETP.NE.AND P2, PT, |R13|, +INF , PT ;  /* 0x7f8000000d00780b */ /* 0x000fc60003f45200 */
[----:B------:R-:W-:Y:S01]  /*1420*/  FADD R11, -R0, R11 ;  /* 0x0000000b000b7221 */ /* 0x000fe20000000100 */
[----:B------:R1:W-:Y:S01]  /*1430*/  STG.E desc[UR4][R22.64], R0 ;  /* 0x0000000016007986 */ /* 0x0003e2000c101904 */
[----:B------:R-:W-:-:S04]  /*1440*/  IMAD.WIDE R26, R2, 0x4, R22 ;  /* 0x00000004021a7825 */ /* 0x000fc800078e0216 */
        /* <DEDUP_REMOVED lines=18> */
[----:B------:R1:W-:Y:S03]  /*1570*/  STG.E desc[UR4][R4.64], R0 ;  /* 0x0000000004007986 */ /* 0x0003e6000c101904 */
[----:B-1----:R-:W-:Y:S01]  /*1580*/  @P1 FFMA R0, R7, UR6, R0 ;  /* 0x0000000607001c23 */ /* 0x002fe20008000000 */
[----:B------:R-:W-:-:S04]  /*1590*/  IMAD.WIDE R6, R2, 0x4, R4 ;  /* 0x0000000402067825 */ /* 0x000fc800078e0204 */
[----:B------:R-:W-:Y:S01]  /*15a0*/  FADD R9, -R0, R8 ;  /* 0x0000000800097221 */ /* 0x000fe20000000100 */
[----:B------:R1:W-:Y:S03]  /*15b0*/  STG.E desc[UR4][R6.64], R0 ;  /* 0x0000000006007986 */ /* 0x0003e6000c101904 */
[----:B-1----:R-:W-:Y:S01]  /*15c0*/  @P2 FFMA R0, R9, UR6, R0 ;  /* 0x0000000609002c23 */ /* 0x002fe20008000000 */
[----:B------:R-:W-:-:S05]  /*15d0*/  IMAD.WIDE R8, R2, 0x4, R6 ;  /* 0x0000000402087825 */ /* 0x000fca00078e0206 */
[----:B------:R1:W-:Y:S01]  /*15e0*/  STG.E desc[UR4][R8.64], R0 ;  /* 0x0000000008007986 */ /* 0x0003e2000c101904 */
[----:B------:R-:W-:-:S04]  /*15f0*/  IMAD.WIDE R4, R2, 0x4, R8 ;  /* 0x0000000402047825 */ /* 0x000fc800078e0208 */
[----:B------:R-:W-:-:S04]  /*1600*/  IMAD.WIDE R6, R10, 0x4, R20 ;  /* 0x000000040a067825 */ /* 0x000fc800078e0214 */
[C---:B-1----:R-:W-:Y:S01]  /*1610*/  IMAD.WIDE R8, R2.reuse, 0x4, R6 ;  /* 0x0000000402087825 */ /* 0x042fe200078e0206 */
[----:B------:R-:W-:Y:S02]  /*1620*/  IADD3 R3, PT, PT, R3, 0x10, RZ ;  /* 0x0000001003037810 */ /* 0x000fe40007ffe0ff */
[----:B------:R-:W-:Y:S02]  /*1630*/  LEA R23, R2, R10, 0x2 ;  /* 0x0000000a02177211 */ /* 0x000fe400078e10ff */
[----:B---3--:R-:W-:Y:S01]  /*1640*/  FSETP.NE.AND P1, PT, |R12|, +INF , PT ;  /* 0x7f8000000c00780b */ /* 0x008fe20003f25200 */
[----:B------:R-:W-:Y:S01]  /*1650*/  FADD R11, -R0, R12 ;  /* 0x0000000c000b7221 */ /* 0x000fe20000000100 */
[----:B--2---:R-:W-:-:S11]  /*1660*/  FSETP.NE.AND P2, PT, |R14|, +INF , PT ;  /* 0x7f8000000e00780b */ /* 0x004fd60003f45200 */
[----:B------:R-:W-:-:S04]  /*1670*/  @P1 FFMA R0, R11, UR6, R0 ;  /* 0x000000060b001c23 */ /* 0x000fc80008000000 */
[----:B------:R-:W-:Y:S01]  /*1680*/  FADD R11, -R0, R14 ;  /* 0x0000000e000b7221 */ /* 0x000fe20000000100 */
[----:B------:R1:W-:Y:S01]  /*1690*/  STG.E desc[UR4][R4.64], R0 ;  /* 0x0000000004007986 */ /* 0x0003e2000c101904 */
[----:B----4-:R-:W-:Y:S02]  /*16a0*/  FSETP.NE.AND P1, PT, |R16|, +INF , PT ;  /* 0x7f8000001000780b */ /* 0x010fe40003f25200 */
[----:B-1----:R-:W-:-:S04]  /*16b0*/  @P2 FFMA R0, R11, UR6, R0 ;  /* 0x000000060b002c23 */ /* 0x002fc80008000000 */
[----:B------:R-:W-:Y:S01]  /*16c0*/  FADD R11, -R0, R16 ;  /* 0x00000010000b7221 */ /* 0x000fe20000000100 */
[----:B------:R1:W-:Y:S01]  /*16d0*/  STG.E desc[UR4][R6.64], R0 ;  /* 0x0000000006007986 */ /* 0x0003e2000c101904 */
[----:B------:R-:W-:-:S05]  /*16e0*/  FSETP.NE.AND P2, PT, |R25|, +INF , PT ;  /* 0x7f8000001900780b */ /* 0x000fca0003f45200 */
[----:B-1----:R-:W-:-:S04]  /*16f0*/  @P1 FFMA R0, R11, UR6, R0 ;  /* 0x000000060b001c23 */ /* 0x002fc80008000000 */
[----:B------:R-:W-:Y:S01]  /*1700*/  FADD R25, -R0, R25 ;  /* 0x0000001900197221 */ /* 0x000fe20000000100 */
[----:B------:R-:W-:Y:S01]  /*1710*/  FSETP.NE.AND P1, PT, |R29|, +INF , PT ;  /* 0x7f8000001d00780b */ /* 0x000fe20003f25200 */
[----:B------:R1:W-:Y:S01]  /*1720*/  STG.E desc[UR4][R8.64], R0 ;  /* 0x0000000008007986 */ /* 0x0003e2000c101904 */
[----:B------:R-:W-:-:S04]  /*1730*/  IMAD.WIDE R4, R2, 0x4, R8 ;  /* 0x0000000402047825 */ /* 0x000fc800078e0208 */
[----:B-1----:R-:W-:-:S04]  /*1740*/  @P2 FFMA R0, R25, UR6, R0 ;  /* 0x0000000619002c23 */ /* 0x002fc80008000000 */
[----:B------:R-:W-:Y:S01]  /*1750*/  FADD R29, -R0, R29 ;  /* 0x0000001d001d7221 */ /* 0x000fe20000000100 */
[----:B------:R1:W-:Y:S01]  /*1760*/  STG.E desc[UR4][R4.64], R0 ;  /* 0x0000000004007986 */ /* 0x0003e2000c101904 */
[----:B------:R-:W-:-:S04]  /*1770*/  IMAD.WIDE R12, R2, 0x4, R4 ;  /* 0x00000004020c7825 */ /* 0x000fc800078e0204 */
[----:B-1----:R-:W-:-:S05]  /*1780*/  @P1 FFMA R0, R29, UR6, R0 ;  /* 0x000000061d001c23 */ /* 0x002fca0008000000 */
[----:B------:R3:W-:Y:S01]  /*1790*/  STG.E desc[UR4][R12.64], R0 ;  /* 0x000000000c007986 */ /* 0x0007e2000c101904 */
[----:B------:R-:W-:Y:S02]  /*17a0*/  ISETP.GE.AND P1, PT, R3, -0xc, PT ;  /* 0xfffffff40300780c */ /* 0x000fe40003f26270 */
[----:B------:R-:W-:-:S11]  /*17b0*/  MOV R10, R0 ;  /* 0x00000000000a7202 */ /* 0x000fd60000000f00 */
[----:B---3--:R-:W-:Y:S05]  /*17c0*/  @!P1 BRA `(.L_x_41) ;  /* 0xfffffff8001c9947 */ /* 0x008fea000383ffff */
.L_x_40:
[----:B------:R-:W-:-:S04]  /*17d0*/  IADD3 R0, PT, PT, -R3, RZ, RZ ;  /* 0x000000ff03007210 */ /* 0x000fc80007ffe1ff */
[----:B------:R-:W-:-:S13]  /*17e0*/  ISETP.GT.AND P1, PT, R0, 0x4, PT ;  /* 0x000000040000780c */ /* 0x000fda0003f24270 */
[----:B------:R-:W-:Y:S05]  /*17f0*/  @!P1 BRA `(.L_x_42) ;  /* 0x0000000000f49947 */ /* 0x000fea0003800000 */
[----:B------:R-:W-:Y:S01]  /*1800*/  IMAD.WIDE R4, R23, 0x4, R18 ;  /* 0x0000000417047825 */ /* 0x000fe200078e0212 */
[----:B------:R-:W2:Y:S04]  /*1810*/  LDCU UR6, c[0x0][0x394] ;  /* 0x00007280ff0677ac */ /* 0x000ea80008000800 */
[----:B------:R-:W3:Y:S01]  /*1820*/  LDG.E.CONSTANT R11, desc[UR4][R4.64] ;  /* 0x00000004040b7981 */ /* 0x000ee2000c1e9900 */
[----:B-1----:R-:W-:-:S05]  /*1830*/  IMAD.WIDE R6, R2, 0x4, R4 ;  /* 0x0000000402067825 */ /* 0x002fca00078e0204 */
[----:B------:R-:W4:Y:S01]  /*1840*/  LDG.E.CONSTANT R13, desc[UR4][R6.64] ;  /* 0x00000004060d7981 */ /* 0x000f22000c1e9900 */
[----:B------:R-:W-:-:S05]  /*1850*/  IMAD.WIDE R8, R2, 0x4, R6 ;  /* 0x0000000402087825 */ /* 0x000fca00078e0206 */
[----:B------:R1:W5:Y:S01]  /*1860*/  LDG.E.CONSTANT R15, desc[UR4][R8.64] ;  /* 0x00000004080f7981 */ /* 0x000362000c1e9900 */
[----:B------:R-:W-:-:S06]  /*1870*/  IMAD.WIDE R28, R2, 0x4, R8 ;  /* 0x00000004021c7825 */ /* 0x000fcc00078e0208 */
[----:B------:R-:W5:Y:S01]  /*1880*/  LDG.E.CONSTANT R29, desc[UR4][R28.64] ;  /* 0x000000041c1d7981 */ /* 0x000f62000c1e9900 */
[----:B-1----:R-:W-:-:S05]  /*1890*/  LEA R9, R2, R23, 0x2 ;  /* 0x0000001702097211 */ /* 0x002fca00078e10ff */
[----:B------:R-:W-:-:S05]  /*18a0*/  IMAD.WIDE R24, R9, 0x4, R18 ;  /* 0x0000000409187825 */ /* 0x000fca00078e0212 */
[----:B------:R-:W5:Y:S01]  /*18b0*/  LDG.E.CONSTANT R17, desc[UR4][R24.64] ;  /* 0x0000000418117981 */ /* 0x000f62000c1e9900 */
[----:B------:R-:W-:-:S05]  /*18c0*/  IMAD.WIDE R4, R2, 0x4, R24 ;  /* 0x0000000402047825 */ /* 0x000fca00078e0218 */
[----:B------:R1:W5:Y:S02]  /*18d0*/  LDG.E.CONSTANT R27, desc[UR4][R4.64] ;  /* 0x00000004041b7981 */ /* 0x000364000c1e9900 */
[----:B-1----:R-:W-:-:S05]  /*18e0*/  IMAD.WIDE R4, R2, 0x4, R4 ;  /* 0x0000000402047825 */ /* 0x002fca00078e0204 */
[----:B------:R1:W5:Y:S01]  /*18f0*/  LDG.E.CONSTANT R25, desc[UR4][R4.64] ;  /* 0x0000000404197981 */ /* 0x000362000c1e9900 */
[----:B------:R-:W-:-:S06]  /*1900*/  IMAD.WIDE R6, R2, 0x4, R4 ;  /* 0x0000000402067825 */ /* 0x000fcc00078e0204 */
[----:B------:R-:W5:Y:S01]  /*1910*/  LDG.E.CONSTANT R7, desc[UR4][R6.64] ;  /* 0x0000000406077981 */ /* 0x000f62000c1e9900 */
[----:B------:R-:W-:-:S04]  /*1920*/  IMAD.WIDE R22, R23, 0x4, R20 ;  /* 0x0000000417167825 */ /* 0x000fc800078e0214 */
[----:B-1----:R-:W-:Y:S01]  /*1930*/  IMAD.WIDE R4, R2, 0x4, R22 ;  /* 0x0000000402047825 */ /* 0x002fe200078e0216 */
[----:B------:R-:W-:Y:S02]  /*1940*/  IADD3 R3, PT, PT, R3, 0x8, RZ ;  /* 0x0000000803037810 */ /* 0x000fe40007ffe0ff */
[----:B---3--:R-:W-:Y:S01]  /*1950*/  FSETP.NE.AND P0, PT, |R11|, +INF , PT ;  /* 0x7f8000000b00780b */ /* 0x008fe20003f05200 */
[----:B------:R-:W-:Y:S01]  /*1960*/  FADD R11, -R10, R11 ;  /* 0x0000000b0a0b7221 */ /* 0x000fe20000000100 */
[----:B----4-:R-:W-:-:S11]  /*1970*/  FSETP.NE.AND P1, PT, |R13|, +INF , PT ;  /* 0x7f8000000d00780b */ /* 0x010fd60003f25200 */
[----:B--2---:R-:W-:Y:S01]  /*1980*/  @P0 FFMA R10, R11, UR6, R10 ;  /* 0x000000060b0a0c23 */ /* 0x004fe2000800000a */
[----:B-----5:R-:W-:-:S03]  /*1990*/  FSETP.NE.AND P0, PT, |R15|, +INF , PT ;  /* 0x7f8000000f00780b */ /* 0x020fc60003f05200 */
[----:B------:R-:W-:Y:S01]  /*19a0*/  FADD R13, -R10, R13 ;  /* 0x0000000d0a0d7221 */ /* 0x000fe20000000100 */
[----:B------:R1:W-:Y:S03]  /*19b0*/  STG.E desc[UR4][R22.64], R10 ;  /* 0x0000000a16007986 */ /* 0x0003e6000c101904 */
[----:B-1----:R-:W-:Y:S01]  /*19c0*/  @P1 FFMA R10, R13, UR6, R10 ;  /* 0x000000060d0a1c23 */ /* 0x002fe2000800000a */
[----:B------:R-:W-:-:S03]  /*19d0*/  FSETP.NE.AND P1, PT, |R29|, +INF , PT ;  /* 0x7f8000001d00780b */ /* 0x000fc60003f25200 */
[----:B------:R-:W-:Y:S01]  /*19e0*/  FADD R15, -R10, R15 ;  /* 0x0000000f0a0f7221 */ /* 0x000fe20000000100 */
[----:B------:R1:W-:Y:S01]  /*19f0*/  STG.E desc[UR4][R4.64], R10 ;  /* 0x0000000a04007986 */ /* 0x0003e2000c101904 */
[----:B------:R-:W-:-:S04]  /*1a00*/  IMAD.WIDE R12, R2, 0x4, R4 ;  /* 0x00000004020c7825 */ /* 0x000fc800078e0204 */
        /* <DEDUP_REMOVED lines=26> */
[----:B------:R-:W-:Y:S02]  /*1bb0*/  PLOP3.LUT P0, PT, PT, PT, PT, 0x8, 0x80 ;  /* 0x000000000080781c */ /* 0x000fe40003f0e170 */
[----:B------:R-:W-:-:S11]  /*1bc0*/  LEA R23, R2, R9, 0x2 ;  /* 0x0000000902177211 */ /* 0x000fd600078e10ff */
.L_x_42:
[----:B------:R-:W-:-:S13]  /*1bd0*/  ISETP.NE.OR P0, PT, R3, RZ, P0 ;  /* 0x000000ff0300720c */ /* 0x000fda0000705670 */
[----:B0-----:R-:W-:Y:S05]  /*1be0*/  @!P0 EXIT ;  /* 0x000000000000894d */ /* 0x001fea0003800000 */
.L_x_39:
[----:B------:R-:W-:-:S05]  /*1bf0*/  IMAD.WIDE R4, R23, 0x4, R18 ;  /* 0x0000000417047825 */ /* 0x000fca00078e0212 */
[----:B---3--:R3:W4:Y:S01]  /*1c00*/  LDG.E.CONSTANT R0, desc[UR4][R4.64] ;  /* 0x0000000404007981 */ /* 0x008722000c1e9900 */
[----:B-12---:R-:W-:-:S05]  /*1c10*/  IMAD.WIDE R6, R2, 0x4, R4 ;  /* 0x0000000402067825 */ /* 0x006fca00078e0204 */
[----:B------:R1:W2:Y:S01]  /*1c20*/  LDG.E.CONSTANT R14, desc[UR4][R6.64] ;  /* 0x00000004060e7981 */ /* 0x0002a2000c1e9900 */
[----:B------:R-:W-:-:S05]  /*1c30*/  IMAD.WIDE R8, R2, 0x4, R6 ;  /* 0x0000000402087825 */ /* 0x000fca00078e0206 */
[----:B------:R5:W2:Y:S01]  /*1c40*/  LDG.E.CONSTANT R16, desc[UR4][R8.64] ;  /* 0x0000000408107981 */ /* 0x000aa2000c1e9900 */
[----:B------:R-:W-:-:S06]  /*1c50*/  IMAD.WIDE R12, R2, 0x4, R8 ;  /* 0x00000004020c7825 */ /* 0x000fcc00078e0208 */
[----:B------:R-:W2:Y:S01]  /*1c60*/  LDG.E.CONSTANT R12, desc[UR4][R12.64] ;  /* 0x000000040c0c7981 */ /* 0x000ea2000c1e9900 */
[----:B------:R-:W-:Y:S01]  /*1c70*/  MOV R11, R10 ;  /* 0x0000000a000b7202 */ /* 0x000fe20000000f00 */
[----:B---3--:R-:W-:Y:S01]  /*1c80*/  IMAD.WIDE R4, R23, 0x4, R20 ;  /* 0x0000000417047825 */ /* 0x008fe200078e0214 */
[----:B------:R-:W-:Y:S02]  /*1c90*/  IADD3 R3, PT, PT, R3, 0x4, RZ ;  /* 0x0000000403037810 */ /* 0x000fe40007ffe0ff */
[C---:B------:R-:W-:Y:S01]  /*1ca0*/  LEA R23, R2.reuse, R23, 0x2 ;  /* 0x0000001702177211 */ /* 0x040fe200078e10ff */
[----:B-1----:R-:W-:-:S04]  /*1cb0*/  IMAD.WIDE R6, R2, 0x4, R4 ;  /* 0x0000000402067825 */ /* 0x002fc800078e0204 */
[----:B-----5:R-:W-:Y:S01]  /*1cc0*/  IMAD.WIDE R8, R2, 0x4, R6 ;  /* 0x0000000402087825 */ /* 0x020fe200078e0206 */
[----:B----4-:R-:W-:-:S03]  /*1cd0*/  FSETP.NE.AND P0, PT, |R0|, +INF , PT ;  /* 0x7f8000000000780b */ /* 0x010fc60003f05200 */
[----:B------:R-:W-:Y:S01]  /*1ce0*/  FADD R0, R0, -R11 ;  /* 0x8000000b00007221 */ /* 0x000fe20000000000 */
[----:B--2---:R-:W-:-:S09]  /*1cf0*/  FSETP.NE.AND P1, PT, |R14|, +INF , PT ;  /* 0x7f8000000e00780b */ /* 0x004fd20003f25200 */
        /* <DEDUP_REMOVED lines=18> */
.L_x_43:
        /* <DEDUP_REMOVED lines=14> */
.L_x_130:


//--------------------- .text.ema_batch_f64_to_f32 --------------------------
	.section	.text.ema_batch_f64_to_f32,"ax",@progbits
	.align	128
        .global         ema_batch_f64_to_f32
        .type           ema_batch_f64_to_f32,@function
        .size           ema_batch_f64_to_f32,(.L_x_128 - ema_batch_f64_to_f32)
        .other          ema_batch_f64_to_f32,@"STO_CUDA_ENTRY STV_DEFAULT"
ema_batch_f64_to_f32:
.text.ema_batch_f64_to_f32:
[----:B------:R-:W-:Y:S01]  /*0000*/  LDC R1, c[0x0][0x37c] ;  /* 0x0000df00ff017b82 */ /* 0x000fe20000000800 */
[----:B------:R-:W0:Y:S07]  /*0010*/  S2R R0, SR_CTAID.X ;  /* 0x0000000000007919 */ /* 0x000e2e0000002500 */
[----:B------:R-:W1:Y:S01]  /*0020*/  LDC R2, c[0x0][0x390] ;  /* 0x0000e400ff027b82 */ /* 0x000e620000000800 */
[----:B------:R-:W0:Y:S02]  /*0030*/  LDCU UR4, c[0x0][0x398] ;  /* 0x00007300ff0477ac */ /* 0x000e240008000800 */
[----:B0-----:R-:W-:-:S04]  /*0040*/  ISETP.GE.AND P0, PT, R0, UR4, PT ;  /* 0x0000000400007c0c */ /* 0x001fc8000bf06270 */
[----:B-1----:R-:W-:-:S13]  /*0050*/  ISETP.LT.OR P0, PT, R2, 0x1, P0 ;  /* 0x000000010200780c */ /* 0x002fda0000701670 */
[----:B------:R-:W-:Y:S05]  /*0060*/  @P0 EXIT ;  /* 0x000000000000094d */ /* 0x000fea0003800000 */
[----:B------:R-:W0:Y:S01]  /*0070*/  LDC.64 R10, c[0x0][0x388] ;  /* 0x0000e200ff0a7b82 */ /* 0x000e220000000a00 */
[----:B------:R-:W1:Y:S01]  /*0080*/  LDCU.64 UR6, c[0x0][0x358] ;  /* 0x00006b00ff0677ac */ /* 0x000e620008000a00 */
[----:B------:R-:W2:Y:S01]  /*0090*/  LDCU UR4, c[0x0][0x394] ;  /* 0x00007280ff0477ac */ /* 0x000ea20008000800 */
[----:B0-----:R-:W-:-:S06]  /*00a0*/  IMAD.WIDE.U32 R10, R0, 0x4, R10 ;  /* 0x00000004000a7825 */ /* 0x001fcc00078e000a */
[----:B-1----:R-:W3:Y:S02]  /*00b0*/  LDG.E.CONSTANT R10, desc[UR6][R10.64] ;  /* 0x000000060a0a7981 */ /* 0x002ee4000c1e9900 */
[----:B---3--:R-:W-:-:S04]  /*00c0*/  ISETP.GE.AND P0, PT, R10, 0x1, PT ;  /* 0x000000010a00780c */ /* 0x008fc80003f06270 */
[----:B--2---:R-:W-:-:S13]  /*00d0*/  ISETP.LE.OR P0, PT, R2, UR4, !P0 ;  /* 0x0000000402007c0c */ /* 0x004fda000c703670 */
[----:B------:R-:W-:Y:S05]  /*00e0*/  @P0 EXIT ;  /* 0x000000000000094d */ /* 0x000fea0003800000 */
[----:B------:R-:W-:Y:S02]  /*00f0*/  VIADD R20, R10, 0x1 ;  /* 0x000000010a147836 */ /* 0x000fe40000000000 */
[----:B------:R-:W-:-:S04]  /*0100*/  IMAD.MOV.U32 R2, RZ, RZ, 0x1 ;  /* 0x00000001ff027424 */ /* 0x000fc800078e00ff */
[----:B------:R-:W0:Y:S08]  /*0110*/  I2F.F64.U32 R20, R20 ;  /* 0x0000001400147312 */ /* 0x000e300000201800 */
[----:B0-----:R-:W0:Y:S02]  /*0120*/  MUFU.RCP64H R3, R21 ;  /* 0x0000001500037308 */ /* 0x001e240000001800 */
[----:B0-----:R-:W-:-:S08]  /*0130*/  DFMA R4, -R20, R2, 1 ;  /* 0x3ff000001404742b */ /* 0x001fd00000000102 */
[----:B------:R-:W-:-:S08]  /*0140*/  DFMA R4, R4, R4, R4 ;  /* 0x000000040404722b */ /* 0x000fd00000000004 */
[----:B------:R-:W-:-:S08]  /*0150*/  DFMA R4, R2, R4, R2 ;  /* 0x000000040204722b */ /* 0x000fd00000000002 */
[----:B------:R-:W-:-:S08]  /*0160*/  DFMA R2, -R20, R4, 1 ;  /* 0x3ff000001402742b */ /* 0x000fd00000000104 */
[----:B------:R-:W-:-:S08]  /*0170*/  DFMA R2, R4, R2, R4 ;  /* 0x000000020402722b */ /* 0x000fd00000000004 */
[----:B------:R-:W-:-:S08]  /*0180*/  DMUL R4, R2, 2 ;  /* 0x4000000002047828 */ /* 0x000fd00000000000 */
[----:B------:R-:W-:-:S08]  /*0190*/  DFMA R6, -R20, R4, 2 ;  /* 0x400000001406742b */ /* 0x000fd00000000104 */
[----:B------:R-:W-:-:S10]  /*01a0*/  DFMA R2, R2, R6, R4 ;  /* 0x000000060202722b */ /* 0x000fd40000000004 */
[----:B------:R-:W-:-:S05]  /*01b0*/  FFMA R4, RZ, R21, R3 ;  /* 0x00000015ff047223 */ /* 0x000fca0000000003 */
[----:B------:R-:W-:-:S13]  /*01c0*/  FSETP.GT.AND P0, PT, |R4|, 1.469367938527859385e-39, PT ;  /* 0x001000000400780b */ /* 0x000fda0003f04200 */
[----:B------:R-:W-:Y:S05]  /*01d0*/  @P0 BRA `(.L_x_44) ;  /* 0x0000000000180947 */ /* 0x000fea0003800000 */
[----:B------:R-:W-:Y:S01]  /*01e0*/  IMAD.MOV.U32 R16, RZ, RZ, RZ ;  /* 0x000000ffff107224 */ /* 0x000fe200078e00ff */
[----:B------:R-:W-:Y:S01]  /*01f0*/  MOV R4, 0x220 ;  /* 0x0000022000047802 */ /* 0x000fe20000000f00 */
[----:B------:R-:W-:-:S07]  /*0200*/  IMAD.MOV.U32 R17, RZ, RZ, 0x40000000 ;  /* 0x40000000ff117424 */ /* 0x000fce00078e00ff */
[----:B------:R-:W-:Y:S05]  /*0210*/  CALL.REL.NOINC `($__internal_0_$__cuda_sm20_div_rn_f64_full) ;  /* 0x0000003000e47944 */ /* 0x000fea0003c00000 */
[----:B------:R-:W-:Y:S02]  /*0220*/  IMAD.MOV.U32 R2, RZ, RZ, R36 ;  /* 0x000000ffff027224 */ /* 0x000fe400078e0024 */
[----:B------:R-:W-:-:S07]  /*0230*/  IMAD.MOV.U32 R3, RZ, RZ, R37 ;  /* 0x000000ffff037224 */ /* 0x000fce00078e0025 */
.L_x_44:
[----:B------:R-:W0:Y:S01]  /*0240*/  S2R R28, SR_TID.X ;  /* 0x00000000001c7919 */ /* 0x000e220000002100 */
[----:B------:R-:W0:Y:S01]  /*0250*/  LDC R8, c[0x0][0x394] ;  /* 0x0000e500ff087b82 */ /* 0x000e220000000800 */
[----:B------:R-:W-:Y:S01]  /*0260*/  BSSY.RECONVERGENT B0, `(.L_x_45) ;  /* 0x0000011000007945 */ /* 0x000fe20003800200 */
[----:B0-----:R-:W-:-:S13]  /*0270*/  ISETP.GE.AND P0, PT, R28, R8, PT ;  /* 0x000000081c00720c */ /* 0x001fda0003f06270 */
[----:B------:R-:W-:Y:S05]  /*0280*/  @P0 BRA `(.L_x_46) ;  /* 0x0000000000380947 */ /* 0x000fea0003800000 */
[----:B------:R-:W0:Y:S01]  /*0290*/  LDC R12, c[0x0][0x360] ;  /* 0x0000d800ff0c7b82 */ /* 0x000e220000000800 */
[----:B------:R-:W-:Y:S02]  /*02a0*/  IMAD.MOV.U32 R11, RZ, RZ, R28 ;  /* 0x000000ffff0b7224 */ /* 0x000fe400078e001c */
[----:B------:R-:W-:-:S05]  /*02b0*/  IMAD.MOV.U32 R13, RZ, RZ, 0x7fc00000 ;  /* 0x7fc00000ff0d7424 */ /* 0x000fca00078e00ff */
[----:B------:R-:W1:Y:S08]  /*02c0*/  LDC R17, c[0x0][0x390] ;  /* 0x0000e400ff117b82 */ /* 0x000e700000000800 */
[----:B------:R-:W2:Y:S02]  /*02d0*/  LDC.64 R14, c[0x0][0x3a0] ;  /* 0x0000e800ff0e7b82 */ /* 0x000ea40000000a00 */
.L_x_47:
[--C-:B------:R-:W-:Y:S01]  /*02e0*/  SHF.R.S32.HI R5, RZ, 0x1f, R11.reuse ;  /* 0x0000001fff057819 */ /* 0x100fe2000001140b */
[--C-:B------:R-:W-:Y:S02]  /*02f0*/  IMAD.MOV.U32 R4, RZ, RZ, R11.reuse ;  /* 0x000000ffff047224 */ /* 0x100fe400078e000b */
[----:B0-----:R-:W-:Y:S02]  /*0300*/  IMAD.IADD R11, R12, 0x1, R11 ;  /* 0x000000010c0b7824 */ /* 0x001fe400078e020b */
[----:B-1----:R-:W-:-:S03]  /*0310*/  IMAD.WIDE.U32 R4, R0, R17, R4 ;  /* 0x0000001100047225 */ /* 0x002fc600078e0004 */
[----:B--23--:R-:W-:-:S04]  /*0320*/  LEA R6, P0, R4, R14, 0x2 ;  /* 0x0000000e04067211 */ /* 0x00cfc800078010ff */
[----:B------:R-:W-:Y:S02]  /*0330*/  LEA.HI.X R7, R4, R15, R5, 0x2, P0 ;  /* 0x0000000f04077211 */ /* 0x000fe400000f1405 */
[----:B------:R-:W-:-:S03]  /*0340*/  ISETP.GE.AND P0, PT, R11, R8, PT ;  /* 0x000000080b00720c */ /* 0x000fc60003f06270 */
[----:B------:R3:W-:Y:S10]  /*0350*/  STG.E desc[UR6][R6.64], R13 ;  /* 0x0000000d06007986 */ /* 0x0007f4000c101906 */
[----:B------:R-:W-:Y:S05]  /*0360*/  @!P0 BRA `(.L_x_47) ;  /* 0xfffffffc00dc8947 */ /* 0x000fea000383ffff */
.L_x_46:
[----:B------:R-:W-:Y:S05]  /*0370*/  BSYNC.RECONVERGENT B0 ;  /* 0x0000000000007941 */ /* 0x000fea0003800200 */
.L_x_45:
[----:B------:R-:W0:Y:S01]  /*0380*/  LDCU UR4, c[0x0][0x360] ;  /* 0x00006c00ff0477ac */ /* 0x000e220008000800 */
[----:B------:R-:W-:Y:S01]  /*0390*/  DADD R14, -R2, 1 ;  /* 0x3ff00000020e7429 */ /* 0x000fe20000000100 */
[----:B0-----:R-:W-:-:S09]  /*03a0*/  UISETP.GT.U32.AND UP0, UPT, UR4, 0x1f, UPT ;  /* 0x0000001f0400788c */ /* 0x001fd2000bf04070 */
[----:B------:R-:W-:Y:S05]  /*03b0*/  BRA.U UP0, `(.L_x_48) ;  /* 0x0000001100a87547 */ /* 0x000fea000b800000 */
[----:B------:R-:W-:-:S13]  /*03c0*/  ISETP.NE.AND P0, PT, R28, RZ, PT ;  /* 0x000000ff1c00720c */ /* 0x000fda0003f05270 */
[----:B------:R-:W-:Y:S05]  /*03d0*/  @P0 EXIT ;  /* 0x000000000000094d */ /* 0x000fea0003800000 */
[----:B------:R-:W0:Y:S08]  /*03e0*/  LDC.64 R4, c[0x0][0x380] ;  /* 0x0000e000ff047b82 */ /* 0x000e300000000a00 */
[----:B------:R-:W1:Y:S08]  /*03f0*/  LDC R11, c[0x0][0x390] ;  /* 0x0000e400ff0b7b82 */ /* 0x000e700000000800 */
[----:B---3--:R-:W2:Y:S01]  /*0400*/  LDC.64 R12, c[0x0][0x3a0] ;  /* 0x0000e800ff0c7b82 */ /* 0x008ea20000000a00 */
[----:B0-----:R-:W-:-:S06]  /*0410*/  IMAD.WIDE R4, R8, 0x4, R4 ;  /* 0x0000000408047825 */ /* 0x001fcc00078e0204 */
[----:B------:R-:W3:Y:S01]  /*0420*/  LDG.E.CONSTANT R5, desc[UR6][R4.64] ;  /* 0x0000000604057981 */ /* 0x000ee2000c1e9900 */
[--C-:B------:R-:W-:Y:S01]  /*0430*/  SHF.R.S32.HI R9, RZ, 0x1f, R8.reuse ;  /* 0x0000001fff097819 */ /* 0x100fe20000011408 */
[--C-:B------:R-:W-:Y:S02]  /*0440*/  IMAD.IADD R10, R10, 0x1, R8.reuse ;  /* 0x000000010a0a7824 */ /* 0x100fe400078e0208 */
[----:B-1----:R-:W-:-:S03]  /*0450*/  IMAD.WIDE.U32 R6, R0, R11, R8 ;  /* 0x0000000b00067225 */ /* 0x002fc600078e0008 */
[----:B------:R-:W-:Y:S02]  /*0460*/  VIMNMX R11, PT, PT, R10, R11, PT ;  /* 0x0000000b0a0b7248 */ /* 0x000fe40003fe0100 */
[----:B--2---:R-:W-:-:S04]  /*0470*/  LEA R12, P0, R6, R12, 0x2 ;  /* 0x0000000c060c7211 */ /* 0x004fc800078010ff */
[----:B------:R-:W-:Y:S01]  /*0480*/  LEA.HI.X R13, R6, R13, R7, 0x2, P0 ;  /* 0x0000000d060d7211 */ /* 0x000fe200000f1407 */
[----:B------:R-:W-:-:S05]  /*0490*/  VIADD R6, R8, 0x1 ;  /* 0x0000000108067836 */ /* 0x000fca0000000000 */
[----:B------:R-:W-:Y:S01]  /*04a0*/  ISETP.GE.AND P0, PT, R6, R11, PT ;  /* 0x0000000b0600720c */ /* 0x000fe20003f06270 */
[----:B---3--:R0:W-:Y:S01]  /*04b0*/  STG.E desc[UR6][R12.64], R5 ;  /* 0x000000050c007986 */ /* 0x0081e2000c101906 */
[----:B------:R0:W1:Y:S11]  /*04c0*/  F2F.F64.F32 R36, R5 ;  /* 0x0000000500247310 */ /* 0x0000760000201800 */
[----:B------:R-:W-:Y:S05]  /*04d0*/  @P0 BRA `(.L_x_49) ;  /* 0x0000000c00080947 */ /* 0x000fea0003800000 */
[----:B------:R-:W-:Y:S01]  /*04e0*/  IADD3 R4, PT, PT, R11, -0x2, -R8 ;  /* 0xfffffffe0b047810 */ /* 0x000fe20007ffe808 */
[----:B------:R-:W-:Y:S01]  /*04f0*/  UMOV UR4, 0x1 ;  /* 0x0000000100047882 */ /* 0x000fe20000000000 */
[----:B0-----:R-:W-:Y:S02]  /*0500*/  IMAD.MOV.U32 R12, RZ, RZ, R6 ;  /* 0x000000ffff0c7224 */ /* 0x001fe400078e0006 */
[----:B------:R-:W-:-:S13]  /*0510*/  ISETP.GE.U32.AND P0, PT, R4, 0x3, PT ;  /* 0x000000030400780c */ /* 0x000fda0003f06070 */
[----:B------:R-:W-:Y:S05]  /*0520*/  @!P0 BRA `(.L_x_50) ;  /* 0x0000000800348947 */ /* 0x000fea0003800000 */
[----:B------:R-:W0:Y:S01]  /*0530*/  LDC R13, c[0x0][0x394] ;  /* 0x0000e500ff0d7b82 */ /* 0x000e220000000800 */
[----:B------:R-:W-:Y:S01]  /*0540*/  LOP3.LUT R8, RZ, R8, RZ, 0x33, !PT ;  /* 0x00000008ff087212 */ /* 0x000fe200078e33ff */
[----:B------:R-:W2:Y:S04]  /*0550*/  LDCU UR8, c[0x0][0x390] ;  /* 0x00007200ff0877ac */ /* 0x000ea80008000800 */
[----:B------:R-:W-:Y:S01]  /*0560*/  IMAD.IADD R8, R11, 0x1, R8 ;  /* 0x000000010b087824 */ /* 0x000fe200078e0208 */
[----:B------:R-:W-:Y:S01]  /*0570*/  UMOV UR4, 0x1 ;  /* 0x0000000100047882 */ /* 0x000fe20000000000 */
[----:B------:R-:W3:Y:S03]  /*0580*/  LDC.64 R30, c[0x0][0x380] ;  /* 0x0000e000ff1e7b82 */ /* 0x000ee60000000a00 */
[----:B------:R-:W-:-:S05]  /*0590*/  LOP3.LUT R8, R8, 0xfffffffc, RZ, 0xc0, !PT ;  /* 0xfffffffc08087812 */ /* 0x000fca00078ec0ff */
[----:B------:R-:W4:Y:S01]  /*05a0*/  LDC.64 R26, c[0x0][0x3a0] ;  /* 0x0000e800ff1a7b82 */ /* 0x000f220000000a00 */
[----:B------:R-:W-:-:S07]  /*05b0*/  IMAD.MOV R28, RZ, RZ, -R8 ;  /* 0x000000ffff1c7224 */ /* 0x000fce00078e0a08 */
.L_x_63:
[----:B---3--:R-:W-:-:S05]  /*05c0*/  IMAD.WIDE R34, R12, 0x4, R30 ;  /* 0x000000040c227825 */ /* 0x008fca00078e021e */
[----:B------:R-:W3:Y:S01]  /*05d0*/  LDG.E.CONSTANT R22, desc[UR6][R34.64] ;  /* 0x0000000622167981 */ /* 0x000ee2000c1e9900 */
[----:B------:R-:W-:-:S05]  /*05e0*/  VIADD R28, R28, 0x4 ;  /* 0x000000041c1c7836 */ /* 0x000fca0000000000 */
[----:B------:R-:W-:Y:S02]  /*05f0*/  ISETP.NE.AND P4, PT, R28, RZ, PT ;  /* 0x000000ff1c00720c */ /* 0x000fe40003f85270 */
[----:B---3--:R-:W-:-:S13]  /*0600*/  FSETP.NE.AND P0, PT, |R22|, +INF , PT ;  /* 0x7f8000001600780b */ /* 0x008fda0003f05200 */
[----:B0-----:R-:W-:Y:S05]  /*0610*/  @!P0 BRA `(.L_x_51) ;  /* 0x0000000000608947 */ /* 0x001fea0003800000 */
[----:B------:R-:W-:Y:S01]  /*0620*/  UIADD3 UR5, UPT, UPT, UR4, 0x1, URZ ;  /* 0x0000000104057890 */ /* 0x000fe2000fffe0ff */
[----:B------:R-:W-:Y:S01]  /*0630*/  IMAD.MOV.U32 R8, RZ, RZ, 0x1 ;  /* 0x00000001ff087424 */ /* 0x000fe200078e00ff */
[----:B------:R-:W-:Y:S01]  /*0640*/  F2F.F64.F32 R4, R22 ;  /* 0x0000001600047310 */ /* 0x000fe20000201800 */
[----:B------:R-:W-:Y:S07]  /*0650*/  BSSY.RECONVERGENT B0, `(.L_x_52) ;  /* 0x0000013000007945 */ /* 0x000fee0003800200 */
[----:B------:R-:W3:Y:S08]  /*0660*/  I2F.F64 R20, UR5 ;  /* 0x0000000500147d12 */ /* 0x000ef00008201c00 */
[----:B---3--:R-:W3:Y:S02]  /*0670*/  MUFU.RCP64H R9, R21 ;  /* 0x0000001500097308 */ /* 0x008ee40000001800 */
[----:B---3--:R-:W-:-:S08]  /*0680*/  DFMA R6, -R20, R8, 1 ;  /* 0x3ff000001406742b */ /* 0x008fd00000000108 */
[----:B------:R-:W-:Y:S02]  /*0690*/  DFMA R16, R6, R6, R6 ;  /* 0x000000060610722b */ /* 0x000fe40000000006 */
[----:B------:R-:W1:Y:S06]  /*06a0*/  I2F.F64 R6, UR4 ;  /* 0x0000000400067d12 */ /* 0x000e6c0008201c00 */
[----:B------:R-:W-:-:S08]  /*06b0*/  DFMA R8, R8, R16, R8 ;  /* 0x000000100808722b */ /* 0x000fd00000000008 */
[----:B------:R-:W-:Y:S02]  /*06c0*/  DFMA R18, -R20, R8, 1 ;  /* 0x3ff000001412742b */ /* 0x000fe40000000108 */
[----:B-1----:R-:W-:-:S06]  /*06d0*/  DFMA R16, R36, R6, R4 ;  /* 0x000000062410722b */ /* 0x002fcc0000000004 */
[----:B------:R-:W-:-:S04]  /*06e0*/  DFMA R18, R8, R18, R8 ;  /* 0x000000120812722b */ /* 0x000fc80000000008 */
[----:B------:R-:W-:-:S04]  /*06f0*/  FSETP.GEU.AND P1, PT, |R17|, 6.5827683646048100446e-37, PT ;  /* 0x036000001100780b */ /* 0x000fc80003f2e200 */
[----:B------:R-:W-:-:S08]  /*0700*/  DMUL R36, R16, R18 ;  /* 0x0000001210247228 */ /* 0x000fd00000000000 */
[----:B------:R-:W-:-:S08]  /*0710*/  DFMA R4, -R20, R36, R16 ;  /* 0x000000241404722b */ /* 0x000fd00000000110 */
[----:B------:R-:W-:-:S10]  /*0720*/  DFMA R36, R18, R4, R36 ;  /* 0x000000041224722b */ /* 0x000fd40000000024 */
[----:B------:R-:W-:-:S05]  /*0730*/  FFMA R4, RZ, R21, R37 ;  /* 0x00000015ff047223 */ /* 0x000fca0000000025 */
[----:B------:R-:W-:-:S13]  /*0740*/  FSETP.GT.AND P0, PT, |R4|, 1.469367938527859385e-39, PT ;  /* 0x001000000400780b */ /* 0x000fda0003f04200 */
[----:B------:R-:W-:Y:S05]  /*0750*/  @P0 BRA P1, `(.L_x_53) ;  /* 0x0000000000080947 */ /* 0x000fea0000800000 */
[----:B------:R-:W-:-:S07]  /*0760*/  MOV R4, 0x780 ;  /* 0x0000078000047802 */ /* 0x000fce0000000f00 */
[----:B0-2-4-:R-:W-:Y:S05]  /*0770*/  CALL.REL.NOINC `($__internal_0_$__cuda_sm20_div_rn_f64_full) ;  /* 0x0000002c008c7944 */ /* 0x015fea0003c00000 */
.L_x_53:
[----:B--2---:R-:W-:Y:S05]  /*0780*/  BSYNC.RECONVERGENT B0 ;  /* 0x0000000000007941 */ /* 0x004fea0003800200 */
.L_x_52:
[----:B------:R-:W-:-:S05]  /*0790*/  UMOV UR4, UR5 ;  /* 0x0000000500047c82 */ /* 0x000fca0008000000 */
.L_x_51:
[----:B------:R-:W3:Y:S01]  /*07a0*/  LDG.E.CONSTANT R18, desc[UR6][R34.64+0x4] ;  /* 0x0000040622127981 */ /* 0x000ee2000c1e9900 */
[--C-:B------:R-:W-:Y:S01]  /*07b0*/  SHF.R.S32.HI R5, RZ, 0x1f, R12.reuse ;  /* 0x0000001fff057819 */ /* 0x100fe2000001140c */
[----:B------:R-:W-:Y:S01]  /*07c0*/  IMAD.MOV.U32 R4, RZ, RZ, R12 ;  /* 0x000000ffff047224 */ /* 0x000fe200078e000c */
[----:B-1----:R-:W1:Y:S03]  /*07d0*/  F2F.F32.F64 R7, R36 ;  /* 0x0000002400077310 */ /* 0x002e660000301000 */
[----:B--2---:R-:W-:-:S03]  /*07e0*/  IMAD.WIDE.U32 R4, R0, UR8, R4 ;  /* 0x0000000800047c25 */ /* 0x004fc6000f8e0004 */
[----:B----4-:R-:W-:-:S04]  /*07f0*/  LEA R32, P0, R4, R26, 0x2 ;  /* 0x0000001a04207211 */ /* 0x010fc800078010ff */
[----:B------:R-:W-:-:S05]  /*0800*/  LEA.HI.X R33, R4, R27, R5, 0x2, P0 ;  /* 0x0000001b04217211 */ /* 0x000fca00000f1405 */
[----:B-1----:R1:W-:Y:S01]  /*0810*/  STG.E desc[UR6][R32.64], R7 ;  /* 0x0000000720007986 */ /* 0x0023e2000c101906 */
[----:B---3--:R-:W-:-:S13]  /*0820*/  FSETP.NE.AND P0, PT, |R18|, +INF , PT ;  /* 0x7f8000001200780b */ /* 0x008fda0003f05200 */
[----:B-1----:R-:W-:Y:S05]  /*0830*/  @!P0 BRA `(.L_x_54) ;  /* 0x0000000000688947 */ /* 0x002fea0003800000 */
[----:B------:R-:W-:Y:S01]  /*0840*/  UIADD3 UR5, UPT, UPT, UR4, 0x1, URZ ;  /* 0x0000000104057890 */ /* 0x000fe2000fffe0ff */
[----:B------:R-:W-:Y:S01]  /*0850*/  IMAD.MOV.U32 R8, RZ, RZ, 0x1 ;  /* 0x00000001ff087424 */ /* 0x000fe200078e00ff */
[----:B------:R-:W-:Y:S01]  /*0860*/  F2F.F64.F32 R4, R18 ;  /* 0x0000001200047310 */ /* 0x000fe20000201800 */
[----:B------:R-:W-:Y:S07]  /*0870*/  BSSY.RECONVERGENT B0, `(.L_x_55) ;  /* 0x0000015000007945 */ /* 0x000fee0003800200 */
[----:B------:R-:W1:Y:S08]  /*0880*/  I2F.F64 R20, UR5 ;  /* 0x0000000500147d12 */ /* 0x000e700008201c00 */
[----:B-1----:R-:W1:Y:S02]  /*0890*/  MUFU.RCP64H R9, R21 ;  /* 0x0000001500097308 */ /* 0x002e640000001800 */
[----:B-1----:R-:W-:-:S08]  /*08a0*/  DFMA R6, -R20, R8, 1 ;  /* 0x3ff000001406742b */ /* 0x002fd00000000108 */
        /* <DEDUP_REMOVED lines=13> */
[----:B------:R-:W-:Y:S01]  /*0980*/  IMAD.MOV.U32 R16, RZ, RZ, R4 ;  /* 0x000000ffff107224 */ /* 0x000fe200078e0004 */
[----:B------:R-:W-:Y:S01]  /*0990*/  MOV R4, 0x9c0 ;  /* 0x000009c000047802 */ /* 0x000fe20000000f00 */
[----:B------:R-:W-:-:S07]  /*09a0*/  IMAD.MOV.U32 R17, RZ, RZ, R5 ;  /* 0x000000ffff117224 */ /* 0x000fce00078e0005 */
[----:B0-----:R-:W-:Y:S05]  /*09b0*/  CALL.REL.NOINC `($__internal_0_$__cuda_sm20_div_rn_f64_full) ;  /* 0x0000002800fc7944 */ /* 0x001fea0003c00000 */
.L_x_56:
[----:B------:R-:W-:Y:S05]  /*09c0*/  BSYNC.RECONVERGENT B0 ;  /* 0x0000000000007941 */ /* 0x000fea0003800200 */
.L_x_55:
[----:B------:R-:W-:-:S05]  /*09d0*/  UMOV UR4, UR5 ;  /* 0x0000000500047c82 */ /* 0x000fca0008000000 */
.L_x_54:
[----:B------:R-:W2:Y:S01]  /*09e0*/  LDG.E.CONSTANT R18, desc[UR6][R34.64+0x8] ;  /* 0x0000080622127981 */ /* 0x000ea2000c1e9900 */
[----:B------:R-:W1:Y:S03]  /*09f0*/  F2F.F32.F64 R5, R36 ;  /* 0x0000002400057310 */ /* 0x000e660000301000 */
[----:B-1----:R1:W-:Y:S01]  /*0a00*/  STG.E desc[UR6][R32.64+0x4], R5 ;  /* 0x0000040520007986 */ /* 0x0023e2000c101906 */
[----:B--2---:R-:W-:-:S13]  /*0a10*/  FSETP.NE.AND P0, PT, |R18|, +INF , PT ;  /* 0x7f8000001200780b */ /* 0x004fda0003f05200 */
        /* <DEDUP_REMOVED lines=25> */
.L_x_59:
[----:B------:R-:W-:Y:S05]  /*0bb0*/  BSYNC.RECONVERGENT B0 ;  /* 0x0000000000007941 */ /* 0x000fea0003800200 */
.L_x_58:
[----:B------:R-:W-:-:S05]  /*0bc0*/  UMOV UR4, UR5 ;  /* 0x0000000500047c82 */ /* 0x000fca0008000000 */
.L_x_57:
        /* <DEDUP_REMOVED lines=26> */
[----:B0-----:R-:W-:Y:S05]  /*0d70*/  CALL.REL.NOINC `($__internal_0_$__cuda_sm20_div_rn_f64_full) ;  /* 0x00000028000c7944 */ /* 0x001fea0003c00000 */
.L_x_62:
[----:B------:R-:W-:Y:S05]  /*0d80*/  BSYNC.RECONVERGENT B0 ;  /* 0x0000000000007941 */ /* 0x000fea0003800200 */
.L_x_61:
[----:B------:R-:W-:-:S05]  /*0d90*/  UMOV UR4, UR5 ;  /* 0x0000000500047c82 */ /* 0x000fca0008000000 */
.L_x_60:
[----:B------:R-:W1:Y:S01]  /*0da0*/  F2F.F32.F64 R5, R36 ;  /* 0x0000002400057310 */ /* 0x000e620000301000 */
[----:B------:R-:W-:Y:S02]  /*0db0*/  VIADD R12, R12, 0x4 ;  /* 0x000000040c0c7836 */ /* 0x000fe40000000000 */
[----:B0-----:R-:W-:Y:S01]  /*0dc0*/  VIADD R13, R13, 0x4 ;  /* 0x000000040d0d7836 */ /* 0x001fe20000000000 */
[----:B-1----:R0:W-:Y:S01]  /*0dd0*/  STG.E desc[UR6][R32.64+0xc], R5 ;  /* 0x00000c0520007986 */ /* 0x0021e2000c101906 */
[----:B------:R-:W-:Y:S05]  /*0de0*/  @P4 BRA `(.L_x_63) ;  /* 0xfffffff400f44947 */ /* 0x000fea000383ffff */
[----:B------:R-:W-:-:S07]  /*0df0*/  VIADD R12, R13, 0x1 ;  /* 0x000000010d0c7836 */ /* 0x000fce0000000000 */
.L_x_50:
[----:B------:R-:W2:Y:S02]  /*0e00*/  LDCU UR5, c[0x0][0x394] ;  /* 0x00007280ff0577ac */ /* 0x000ea40008000800 */
[----:B--2---:R-:W-:-:S06]  /*0e10*/  ULOP3.LUT UR5, URZ, UR5, URZ, 0x33, !UPT ;  /* 0x00000005ff057292 */ /* 0x004fcc000f8e33ff */
[----:B------:R-:W-:-:S05]  /*0e20*/  VIADD R13, R11, UR5 ;  /* 0x000000050b0d7c36 */ /* 0x000fca0008000000 */
[----:B------:R-:W-:-:S13]  /*0e30*/  LOP3.LUT P0, R13, R13, 0x3, RZ, 0xc0, !PT ;  /* 0x000000030d0d7812 */ /* 0x000fda000780c0ff */
[----:B------:R-:W-:Y:S05]  /*0e40*/  @!P0 BRA `(.L_x_49) ;  /* 0x0000000000ac8947 */ /* 0x000fea0003800000 */
[----:B------:R-:W2:Y:S01]  /*0e50*/  LDC.64 R28, c[0x0][0x380] ;  /* 0x0000e000ff1c7b82 */ /* 0x000ea20000000a00 */
[----:B------:R-:W-:Y:S01]  /*0e60*/  IMAD.MOV R13, RZ, RZ, -R13 ;  /* 0x000000ffff0d7224 */ /* 0x000fe200078e0a0d */
[----:B------:R-:W3:Y:S06]  /*0e70*/  LDCU UR8, c[0x0][0x390] ;  /* 0x00007200ff0877ac */ /* 0x000eec0008000800 */
[----:B------:R-:W4:Y:S02]  /*0e80*/  LDC.64 R26, c[0x0][0x3a0] ;  /* 0x0000e800ff1a7b82 */ /* 0x000f240000000a00 */
.L_x_67:
[----:B0-2---:R-:W-:-:S05]  /*0e90*/  IMAD.WIDE R6, R12, 0x4, R28 ;  /* 0x000000040c067825 */ /* 0x005fca00078e021c */
[----:B------:R-:W2:Y:S01]  /*0ea0*/  LDG.E.CONSTANT R18, desc[UR6][R6.64] ;  /* 0x0000000606127981 */ /* 0x000ea2000c1e9900 */
[----:B------:R-:W-:Y:S01]  /*0eb0*/  VIADD R13, R13, 0x1 ;  /* 0x000000010d0d7836 */ /* 0x000fe20000000000 */
[--C-:B0-----:R-:W-:Y:S01]  /*0ec0*/  SHF.R.S32.HI R5, RZ, 0x1f, R12.reuse ;  /* 0x0000001fff057819 */ /* 0x101fe2000001140c */
[----:B------:R-:W-:-:S03]  /*0ed0*/  IMAD.MOV.U32 R4, RZ, RZ, R12 ;  /* 0x000000ffff047224 */ /* 0x000fc600078e000c */
[----:B------:R-:W-:Y:S01]  /*0ee0*/  ISETP.NE.AND P4, PT, R13, RZ, PT ;  /* 0x000000ff0d00720c */ /* 0x000fe20003f85270 */
[----:B---3--:R-:W-:Y:S01]  /*0ef0*/  IMAD.WIDE.U32 R30, R0, UR8, R4 ;  /* 0x00000008001e7c25 */ /* 0x008fe2000f8e0004 */
[----:B--2---:R-:W-:-:S13]  /*0f00*/  FSETP.NE.AND P0, PT, |R18|, +INF , PT ;  /* 0x7f8000001200780b */ /* 0x004fda0003f05200 */
[----:B------:R-:W-:Y:S05]  /*0f10*/  @!P0 BRA `(.L_x_64) ;  /* 0x0000000000608947 */ /* 0x000fea0003800000 */
[----:B------:R-:W-:Y:S01]  /*0f20*/  UIADD3 UR5, UPT, UPT, UR4, 0x1, URZ ;  /* 0x0000000104057890 */ /* 0x000fe2000fffe0ff */
[----:B------:R-:W-:Y:S01]  /*0f30*/  IMAD.MOV.U32 R4, RZ, RZ, 0x1 ;  /* 0x00000001ff047424 */ /* 0x000fe200078e00ff */
[----:B------:R-:W-:Y:S01]  /*0f40*/  F2F.F64.F32 R16, R18 ;  /* 0x0000001200107310 */ /* 0x000fe20000201800 */
[----:B------:R-:W-:Y:S07]  /*0f50*/  BSSY.RECONVERGENT B0, `(.L_x_65) ;  /* 0x0000013000007945 */ /* 0x000fee0003800200 */
[----:B------:R-:W0:Y:S08]  /*0f60*/  I2F.F64 R20, UR5 ;  /* 0x0000000500147d12 */ /* 0x000e300008201c00 */
[----:B------:R-:W1:Y:S08]  /*0f70*/  I2F.F64 R8, UR4 ;  /* 0x0000000400087d12 */ /* 0x000e700008201c00 */
[----:B0-----:R-:W0:Y:S01]  /*0f80*/  MUFU.RCP64H R5, R21 ;  /* 0x0000001500057308 */ /* 0x001e220000001800 */
[----:B-1----:R-:W-:-:S02]  /*0f90*/  DFMA R16, R36, R8, R16 ;  /* 0x000000082410722b */ /* 0x002fc40000000010 */
[----:B0-----:R-:W-:-:S08]  /*0fa0*/  DFMA R6, -R20, R4, 1 ;  /* 0x3ff000001406742b */ /* 0x001fd00000000104 */
[----:B------:R-:W-:Y:S01]  /*0fb0*/  FSETP.GEU.AND P1, PT, |R17|, 6.5827683646048100446e-37, PT ;  /* 0x036000001100780b */ /* 0x000fe20003f2e200 */
[----:B------:R-:W-:-:S08]  /*0fc0*/  DFMA R6, R6, R6, R6 ;  /* 0x000000060606722b */ /* 0x000fd00000000006 */
[----:B------:R-:W-:-:S08]  /*0fd0*/  DFMA R6, R4, R6, R4 ;  /* 0x000000060406722b */ /* 0x000fd00000000004 */
[----:B------:R-:W-:-:S08]  /*0fe0*/  DFMA R4, -R20, R6, 1 ;  /* 0x3ff000001404742b */ /* 0x000fd00000000106 */
[----:B------:R-:W-:-:S08]  /*0ff0*/  DFMA R4, R6, R4, R6 ;  /* 0x000000040604722b */ /* 0x000fd00000000006 */
[----:B------:R-:W-:-:S08]  /*1000*/  DMUL R36, R16, R4 ;  /* 0x0000000410247228 */ /* 0x000fd00000000000 */
[----:B------:R-:W-:-:S08]  /*1010*/  DFMA R6, -R20, R36, R16 ;  /* 0x000000241406722b */ /* 0x000fd00000000110 */
[----:B------:R-:W-:-:S10]  /*1020*/  DFMA R36, R4, R6, R36 ;  /* 0x000000060424722b */ /* 0x000fd40000000024 */
[----:B------:R-:W-:-:S05]  /*1030*/  FFMA R4, RZ, R21, R37 ;  /* 0x00000015ff047223 */ /* 0x000fca0000000025 */
[----:B------:R-:W-:-:S13]  /*1040*/  FSETP.GT.AND P0, PT, |R4|, 1.469367938527859385e-39, PT ;  /* 0x001000000400780b */ /* 0x000fda0003f04200 */
[----:B------:R-:W-:Y:S05]  /*1050*/  @P0 BRA P1, `(.L_x_66) ;  /* 0x0000000000080947 */ /* 0x000fea0000800000 */
[----:B------:R-:W-:-:S07]  /*1060*/  MOV R4, 0x1080 ;  /* 0x0000108000047802 */ /* 0x000fce0000000f00 */
[----:B----4-:R-:W-:Y:S05]  /*1070*/  CALL.REL.NOINC `($__internal_0_$__cuda_sm20_div_rn_f64_full) ;  /* 0x00000024004c7944 */ /* 0x010fea0003c00000 */
.L_x_66:
[----:B------:R-:W-:Y:S05]  /*1080*/  BSYNC.RECONVERGENT B0 ;  /* 0x0000000000007941 */ /* 0x000fea0003800200 */
.L_x_65:
[----:B------:R-:W-:-:S05]  /*1090*/  UMOV UR4, UR5 ;  /* 0x0000000500047c82 */ /* 0x000fca0008000000 */
.L_x_64:
[----:B-1----:R-:W0:Y:S01]  /*10a0*/  F2F.F32.F64 R7, R36 ;  /* 0x0000002400077310 */ /* 0x002e220000301000 */
[----:B----4-:R-:W-:Y:S01]  /*10b0*/  LEA R4, P0, R30, R26, 0x2 ;  /* 0x0000001a1e047211 */ /* 0x010fe200078010ff */
[----:B------:R-:W-:-:S03]  /*10c0*/  VIADD R12, R12, 0x1 ;  /* 0x000000010c0c7836 */ /* 0x000fc60000000000 */
[----:B------:R-:W-:-:S05]  /*10d0*/  LEA.HI.X R5, R30, R27, R31, 0x2, P0 ;  /* 0x0000001b1e057211 */ /* 0x000fca00000f141f */
[----:B0-----:R0:W-:Y:S01]  /*10e0*/  STG.E desc[UR6][R4.64], R7 ;  /* 0x0000000704007986 */ /* 0x0011e2000c101906 */
[----:B------:R-:W-:Y:S05]  /*10f0*/  @P4 BRA `(.L_x_67) ;  /* 0xfffffffc00644947 */ /* 0x000fea000383ffff */
.L_x_49:
[----:B------:R-:W2:Y:S02]  /*1100*/  LDCU UR9, c[0x0][0x390] ;  /* 0x00007200ff0977ac */ /* 0x000ea40008000800 */
[----:B--2---:R-:W-:-:S13]  /*1110*/  ISETP.GE.AND P0, PT, R10, UR9, PT ;  /* 0x000000090a007c0c */ /* 0x004fda000bf06270 */
[----:B------:R-:W-:Y:S05]  /*1120*/  @P0 EXIT ;  /* 0x000000000000094d */ /* 0x000fea0003800000 */
[C---:B0-----:R-:W-:Y:S01]  /*1130*/  IADD3 R4, PT, PT, -R11.reuse, UR9, RZ ;  /* 0x000000090b047c10 */ /* 0x041fe2000fffe1ff */
[----:B------:R-:W-:-:S03]  /*1140*/  VIADD R5, R11, -UR9 ;  /* 0x800000090b057c36 */ /* 0x000fc60008000000 */
[----:B------:R-:W-:Y:S02]  /*1150*/  LOP3.LUT P0, R8, R4, 0x3, RZ, 0xc0, !PT ;  /* 0x0000000304087812 */ /* 0x000fe4000780c0ff */
[----:B------:R-:W-:-:S11]  /*1160*/  ISETP.GT.U32.AND P1, PT, R5, -0x4, PT ;  /* 0xfffffffc0500780c */ /* 0x000fd60003f24070 */
[----:B------:R-:W-:Y:S05]  /*1170*/  @!P0 BRA `(.L_x_68) ;  /* 0x0000000000588947 */ /* 0x000fea0003800000 */
[----:B------:R-:W0:Y:S01]  /*1180*/  LDC.64 R4, c[0x0][0x380] ;  /* 0x0000e000ff047b82 */ /* 0x000e220000000a00 */
[----:B------:R-:W-:-:S07]  /*1190*/  IMAD.MOV R10, RZ, RZ, -R8 ;  /* 0x000000ffff0a7224 */ /* 0x000fce00078e0a08 */
[----:B------:R-:W2:Y:S02]  /*11a0*/  LDC.64 R6, c[0x0][0x3a0] ;  /* 0x0000e800ff067b82 */ /* 0x000ea40000000a00 */
.L_x_69:
[----:B0--3--:R-:W-:-:S06]  /*11b0*/  IMAD.WIDE R12, R11, 0x4, R4 ;  /* 0x000000040b0c7825 */ /* 0x009fcc00078e0204 */
[----:B------:R-:W3:Y:S01]  /*11c0*/  LDG.E.CONSTANT R12, desc[UR6][R12.64] ;  /* 0x000000060c0c7981 */ /* 0x000ee2000c1e9900 */
[----:B------:R-:W-:Y:S01]  /*11d0*/  VIADD R10, R10, 0x1 ;  /* 0x000000010a0a7836 */ /* 0x000fe20000000000 */
[----:B---3--:R-:W0:Y:S01]  /*11e0*/  F2F.F64.F32 R8, R12 ;  /* 0x0000000c00087310 */ /* 0x008e220000201800 */
[----:B------:R-:W-:Y:S01]  /*11f0*/  FSETP.NE.AND P0, PT, |R12|, +INF , PT ;  /* 0x7f8000000c00780b */ /* 0x000fe20003f05200 */
[----:B0-----:R-:W-:-:S08]  /*1200*/  DMUL R8, R8, R2 ;  /* 0x0000000208087228 */ /* 0x001fd00000000000 */
[----:B-1----:R-:W-:Y:S01]  /*1210*/  DFMA R16, R14, R36, R8 ;  /* 0x000000240e10722b */ /* 0x002fe20000000008 */
[--C-:B------:R-:W-:Y:S01]  /*1220*/  SHF.R.S32.HI R9, RZ, 0x1f, R11.reuse ;  /* 0x0000001fff097819 */ /* 0x100fe2000001140b */
[----:B------:R-:W-:Y:S02]  /*1230*/  IMAD.MOV.U32 R8, RZ, RZ, R11 ;  /* 0x000000ffff087224 */ /* 0x000fe400078e000b */
[----:B------:R-:W-:Y:S02]  /*1240*/  VIADD R11, R11, 0x1 ;  /* 0x000000010b0b7836 */ /* 0x000fe40000000000 */
[----:B------:R-:W-:-:S04]  /*1250*/  IMAD.WIDE.U32 R8, R0, UR9, R8 ;  /* 0x0000000900087c25 */ /* 0x000fc8000f8e0008 */
[----:B------:R-:W-:Y:S02]  /*1260*/  FSEL R36, R36, R16, !P0 ;  /* 0x0000001024247208 */ /* 0x000fe40004000000 */
[----:B------:R-:W-:Y:S02]  /*1270*/  FSEL R37, R37, R17, !P0 ;  /* 0x0000001125257208 */ /* 0x000fe40004000000 */
[C---:B--2---:R-:W-:Y:S02]  /*1280*/  LEA R12, P0, R8.reuse, R6, 0x2 ;  /* 0x00000006080c7211 */ /* 0x044fe400078010ff */
[----:B------:R-:W0:Y:S02]  /*1290*/  F2F.F32.F64 R17, R36 ;  /* 0x0000002400117310 */ /* 0x000e240000301000 */
[----:B------:R-:W-:Y:S02]  /*12a0*/  LEA.HI.X R13, R8, R7, R9, 0x2, P0 ;  /* 0x00000007080d7211 */ /* 0x000fe400000f1409 */
[----:B------:R-:W-:-:S03]  /*12b0*/  ISETP.NE.AND P0, PT, R10, RZ, PT ;  /* 0x000000ff0a00720c */ /* 0x000fc60003f05270 */
[----:B0-----:R3:W-:Y:S10]  /*12c0*/  STG.E desc[UR6][R12.64], R17 ;  /* 0x000000110c007986 */ /* 0x0017f4000c101906 */
[----:B------:R-:W-:Y:S05]  /*12d0*/  @P0 BRA `(.L_x_69) ;  /* 0xfffffffc00b40947 */ /* 0x000fea000383ffff */
.L_x_68:
[----:B------:R-:W-:Y:S05]  /*12e0*/  @P1 EXIT ;  /* 0x000000000000194d */ /* 0x000fea0003800000 */
[----:B------:R-:W0:Y:S01]  /*12f0*/  LDC.64 R4, c[0x0][0x380] ;  /* 0x0000e000ff047b82 */ /* 0x000e220000000a00 */
[----:B------:R-:W2:Y:S01]  /*1300*/  LDCU.64 UR4, c[0x0][0x3a0] ;  /* 0x00007400ff0477ac */ /* 0x000ea20008000a00 */
[----:B------:R-:W-:Y:S01]  /*1310*/  VIADD R6, R11, -UR9 ;  /* 0x800000090b067c36 */ /* 0x000fe20008000000 */
[----:B------:R-:W4:Y:S01]  /*1320*/  LDCU UR8, c[0x0][0x390] ;  /* 0x00007200ff0877ac */ /* 0x000f220008000800 */
[----:B--2---:R-:W-:-:S04]  /*1330*/  UIADD3 UR4, UP0, UPT, UR4, 0x8, URZ ;  /* 0x0000000804047890 */ /* 0x004fc8000ff1e0ff */
[----:B------:R-:W-:Y:S01]  /*1340*/  UIADD3.X UR5, UPT, UPT, URZ, UR5, URZ, UP0, !UPT ;  /* 0x00000005ff057290 */ /* 0x000fe200087fe4ff */
[----:B0-----:R-:W-:-:S05]  /*1350*/  IADD3 R4, P0, PT, R4, 0x8, RZ ;  /* 0x0000000804047810 */ /* 0x001fca0007f1e0ff */
[----:B----4-:R-:W-:-:S08]  /*1360*/  IMAD.X R5, RZ, RZ, R5, P0 ;  /* 0x000000ffff057224 */ /* 0x010fd000000e0605 */
.L_x_70:
[----:B---3--:R-:W-:-:S05]  /*1370*/  IMAD.WIDE R16, R11, 0x4, R4 ;  /* 0x000000040b107825 */ /* 0x008fca00078e0204 */
[----:B0-----:R-:W2:Y:S04]  /*1380*/  LDG.E.CONSTANT R9, desc[UR6][R16.64+-0x8] ;  /* 0xfffff80610097981 */ /* 0x001ea8000c1e9900 */
[----:B------:R-:W3:Y:S04]  /*1390*/  LDG.E.CONSTANT R10, desc[UR6][R16.64+-0x4] ;  /* 0xfffffc06100a7981 */ /* 0x000ee8000c1e9900 */
[----:B------:R-:W4:Y:S04]  /*13a0*/  LDG.E.CONSTANT R8, desc[UR6][R16.64] ;  /* 0x0000000610087981 */ /* 0x000f28000c1e9900 */
[----:B------:R-:W5:Y:S01]  /*13b0*/  LDG.E.CONSTANT R7, desc[UR6][R16.64+0x4] ;  /* 0x0000040610077981 */ /* 0x000f62000c1e9900 */
[----:B------:R-:W-:Y:S01]  /*13c0*/  VIADD R6, R6, 0x4 ;  /* 0x0000000406067836 */ /* 0x000fe20000000000 */
[----:B--2---:R0:W2:Y:S01]  /*13d0*/  F2F.F64.F32 R12, R9 ;  /* 0x00000009000c7310 */ /* 0x0040a20000201800 */
[----:B------:R-:W-:-:S07]  /*13e0*/  FSETP.NE.AND P0, PT, |R9|, +INF , PT ;  /* 0x7f8000000900780b */ /* 0x000fce0003f05200 */
[----:B---3--:R-:W3:Y:S01]  /*13f0*/  F2F.F64.F32 R18, R10 ;  /* 0x0000000a00127310 */ /* 0x008ee20000201800 */
[----:B0-----:R-:W-:Y:S01]  /*1400*/  SHF.R.S32.HI R9, RZ, 0x1f, R11 ;  /* 0x0000001fff097819 */ /* 0x001fe2000001140b */
[----:B--2---:R-:W-:-:S06]  /*1410*/  DMUL R12, R12, R2 ;  /* 0x000000020c0c7228 */ /* 0x004fcc0000000000 */
[----:B----4-:R-:W0:Y:S02]  /*1420*/  F2F.F64.F32 R20, R8 ;  /* 0x0000000800147310 */ /* 0x010e240000201800 */
[----:B-1----:R-:W-:-:S06]  /*1430*/  DFMA R12, R14, R36, R12 ;  /* 0x000000240e0c722b */ /* 0x002fcc000000000c */
[----:B-----5:R-:W1:Y:S01]  /*1440*/  F2F.F64.F32 R16, R7 ;  /* 0x0000000700107310 */ /* 0x020e620000201800 */
[-C--:B---3--:R-:W-:Y:S02]  /*1450*/  DMUL R18, R18, R2.reuse ;  /* 0x0000000212127228 */ /* 0x088fe40000000000 */
[-C--:B0-----:R-:W-:Y:S01]  /*1460*/  DMUL R20, R20, R2.reuse ;  /* 0x0000000214147228 */ /* 0x081fe20000000000 */
[----:B------:R-:W-:Y:S02]  /*1470*/  FSEL R12, R36, R12, !P0 ;  /* 0x0000000c240c7208 */ /* 0x000fe40004000000 */
[----:B------:R-:W-:Y:S02]  /*1480*/  FSEL R13, R37, R13, !P0 ;  /* 0x0000000d250d7208 */ /* 0x000fe40004000000 */
[----:B------:R-:W-:Y:S01]  /*1490*/  FSETP.NE.AND P0, PT, |R10|, +INF , PT ;  /* 0x7f8000000a00780b */ /* 0x000fe20003f05200 */
[----:B-1----:R-:W-:-:S03]  /*14a0*/  DMUL R16, R16, R2 ;  /* 0x0000000210107228 */ /* 0x002fc60000000000 */
[----:B------:R-:W-:-:S10]  /*14b0*/  DFMA R18, R14, R12, R18 ;  /* 0x0000000c0e12722b */ /* 0x000fd40000000012 */
[----:B------:R-:W-:Y:S02]  /*14c0*/  FSEL R18, R12, R18, !P0 ;  /* 0x000000120c127208 */ /* 0x000fe40004000000 */
[----:B------:R-:W-:Y:S02]  /*14d0*/  FSEL R19, R13, R19, !P0 ;  /* 0x000000130d137208 */ /* 0x000fe40004000000 */
[----:B------:R-:W-:Y:S01]  /*14e0*/  FSETP.NE.AND P0, PT, |R8|, +INF , PT ;  /* 0x7f8000000800780b */ /* 0x000fe20003f05200 */
[----:B------:R-:W-:Y:S01]  /*14f0*/  IMAD.MOV.U32 R8, RZ, RZ, R11 ;  /* 0x000000ffff087224 */ /* 0x000fe200078e000b */
[----:B------:R-:W0:Y:S02]  /*1500*/  F2F.F32.F64 R13, R12 ;  /* 0x0000000c000d7310 */ /* 0x000e240000301000 */
[----:B------:R-:W-:-:S10]  /*1510*/  DFMA R20, R14, R18, R20 ;  /* 0x000000120e14722b */ /* 0x000fd40000000014 */
[----:B------:R-:W-:Y:S02]  /*1520*/  FSEL R20, R18, R20, !P0 ;  /* 0x0000001412147208 */ /* 0x000fe40004000000 */
[----:B------:R-:W-:Y:S02]  /*1530*/  FSEL R21, R19, R21, !P0 ;  /* 0x0000001513157208 */ /* 0x000fe40004000000 */
[----:B------:R-:W-:Y:S01]  /*1540*/  FSETP.NE.AND P0, PT, |R7|, +INF , PT ;  /* 0x7f8000000700780b */ /* 0x000fe20003f05200 */
[----:B------:R-:W1:Y:S03]  /*1550*/  F2F.F32.F64 R19, R18 ;  /* 0x0000001200137310 */ /* 0x000e660000301000 */
[----:B------:R-:W-:-:S05]  /*1560*/  DFMA R16, R14, R20, R16 ;  /* 0x000000140e10722b */ /* 0x000fca0000000010 */
[----:B------:R-:W2:Y:S05]  /*1570*/  F2F.F32.F64 R7, R20 ;  /* 0x0000001400077310 */ /* 0x000eaa0000301000 */
[----:B------:R-:W-:Y:S02]  /*1580*/  FSEL R36, R20, R16, !P0 ;  /* 0x0000001014247208 */ /* 0x000fe40004000000 */
[----:B------:R-:W-:Y:S01]  /*1590*/  FSEL R37, R21, R17, !P0 ;  /* 0x0000001115257208 */ /* 0x000fe20004000000 */
[----:B------:R-:W-:-:S03]  /*15a0*/  IMAD.WIDE.U32 R16, R0, UR8, R8 ;  /* 0x0000000800107c25 */ /* 0x000fc6000f8e0008 */
[----:B------:R-:W3:Y:S01]  /*15b0*/  F2F.F32.F64 R23, R36 ;  /* 0x0000002400177310 */ /* 0x000ee20000301000 */
[----:B------:R-:W-:-:S04]  /*15c0*/  LEA R8, P0, R16, UR4, 0x2 ;  /* 0x0000000410087c11 */ /* 0x000fc8000f8010ff */
[----:B------:R-:W-:Y:S02]  /*15d0*/  LEA.HI.X R9, R16, UR5, R17, 0x2, P0 ;  /* 0x0000000510097c11 */ /* 0x000fe400080f1411 */
[----:B------:R-:W-:-:S03]  /*15e0*/  ISETP.NE.AND P0, PT, R6, RZ, PT ;  /* 0x000000ff0600720c */ /* 0x000fc60003f05270 */
[----:B0-----:R0:W-:Y:S04]  /*15f0*/  STG.E desc[UR6][R8.64+-0x8], R13 ;  /* 0xfffff80d08007986 */ /* 0x0011e8000c101906 */
[----:B-1----:R0:W-:Y:S04]  /*1600*/  STG.E desc[UR6][R8.64+-0x4], R19 ;  /* 0xfffffc1308007986 */ /* 0x0021e8000c101906 */
[----:B--2---:R0:W-:Y:S04]  /*1610*/  STG.E desc[UR6][R8.64], R7 ;  /* 0x0000000708007986 */ /* 0x0041e8000c101906 */
[----:B---3--:R0:W-:Y:S01]  /*1620*/  STG.E desc[UR6][R8.64+0x4], R23 ;  /* 0x0000041708007986 */ /* 0x0081e2000c101906 */
[----:B------:R-:W-:Y:S05]  /*1630*/  @!P0 EXIT ;  /* 0x000000000000894d */ /* 0x000fea0003800000 */
[----:B------:R-:W-:Y:S01]  /*1640*/  VIADD R11, R11, 0x4 ;  /* 0x000000040b0b7836 */ /* 0x000fe20000000000 */
[----:B------:R-:W-:Y:S06]  /*1650*/  BRA `(.L_x_70) ;  /* 0xfffffffc00447947 */ /* 0x000fec000383ffff */
.L_x_48:
[----:B------:R-:W-:-:S13]  /*1660*/  ISETP.GT.U32.AND P0, PT, R28, 0x1f, PT ;  /* 0x0000001f1c00780c */ /* 0x000fda0003f04070 */
[----:B------:R-:W-:Y:S05]  /*1670*/  @P0 EXIT ;  /* 0x000000000000094d */ /* 0x000fea0003800000 */
[----:B------:R-:W3:Y:S01]  /*1680*/  LDC R11, c[0x0][0x390] ;  /* 0x0000e400ff0b7b82 */ /* 0x000ee20000000800 */
[----:B------:R-:W-:Y:S01]  /*1690*/  ISETP.NE.AND P0, PT, R28, RZ, PT ;  /* 0x000000ff1c00720c */ /* 0x000fe20003f05270 */
[----:B------:R-:W-:Y:S01]  /*16a0*/  IMAD.IADD R26, R10, 0x1, R8 ;  /* 0x000000010a1a7824 */ /* 0x000fe200078e0208 */
[----:B------:R-:W0:Y:S01]  /*16b0*/  LDCU UR5, c[0x0][0x390] ;  /* 0x00007200ff0577ac */ /* 0x000e220008000800 */
[----:B------:R-:W-:Y:S01]  /*16c0*/  BSSY.RECONVERGENT B0, `(.L_x_71) ;  /* 0x00000e1000007945 */ /* 0x000fe20003800200 */
[----:B------:R-:W-:Y:S01]  /*16d0*/  CS2R R4, SRZ ;  /* 0x0000000000047805 */ /* 0x000fe2000001ff00 */
[----:B------:R-:W1:Y:S01]  /*16e0*/  LDCU UR8, c[0x0][0x390] ;  /* 0x00007200ff0877ac */ /* 0x000e620008000800 */
[----:B------:R-:W2:Y:S01]  /*16f0*/  LDCU.64 UR10, c[0x0][0x3a0] ;  /* 0x00007400ff0a77ac */ /* 0x000ea20008000a00 */
[----:B---3--:R-:W-:-:S06]  /*1700*/  VIMNMX R13, PT, PT, R26, R11, PT ;  /* 0x0000000b1a0d7248 */ /* 0x008fcc0003fe0100 */
[----:B012---:R-:W-:Y:S05]  /*1710*/  @P0 BRA `(.L_x_72) ;  /* 0x0000000c006c0947 */ /* 0x007fea0003800000 */
[----:B------:R-:W0:Y:S08]  /*1720*/  LDC.64 R4, c[0x0][0x380] ;  /* 0x0000e000ff047b82 */ /* 0x000e300000000a00 */
[----:B------:R-:W1:Y:S01]  /*1730*/  LDC.64 R16, c[0x0][0x3a0] ;  /* 0x0000e800ff107b82 */ /* 0x000e620000000a00 */
[----:B0-----:R-:W-:-:S06]  /*1740*/  IMAD.WIDE R6, R8, 0x4, R4 ;  /* 0x0000000408067825 */ /* 0x001fcc00078e0204 */
[----:B------:R-:W2:Y:S01]  /*1750*/  LDG.E.CONSTANT R7, desc[UR6][R6.64] ;  /* 0x0000000606077981 */ /* 0x000ea2000c1e9900 */
[--C-:B------:R-:W-:Y:S01]  /*1760*/  SHF.R.S32.HI R5, RZ, 0x1f, R8.reuse ;  /* 0x0000001fff057819 */ /* 0x100fe20000011408 */
[----:B------:R-:W-:Y:S02]  /*1770*/  IMAD.MOV.U32 R4, RZ, RZ, R8 ;  /* 0x000000ffff047224 */ /* 0x000fe400078e0008 */
[----:B------:R-:W-:Y:S02]  /*1780*/  VIADD R12, R8, 0x1 ;  /* 0x00000001080c7836 */ /* 0x000fe40000000000 */
[----:B------:R-:W-:-:S03]  /*1790*/  IMAD.WIDE.U32 R4, R0, R11, R4 ;  /* 0x0000000b00047225 */ /* 0x000fc600078e0004 */
[----:B-1----:R-:W-:-:S04]  /*17a0*/  LEA R10, P0, R4, R16, 0x2 ;  /* 0x00000010040a7211 */ /* 0x002fc800078010ff */
[----:B------:R-:W-:Y:S02]  /*17b0*/  LEA.HI.X R11, R4, R17, R5, 0x2, P0 ;  /* 0x00000011040b7211 */ /* 0x000fe400000f1405 */
[----:B------:R-:W-:-:S03]  /*17c0*/  ISETP.GE.AND P0, PT, R12, R13, PT ;  /* 0x0000000d0c00720c */ /* 0x000fc60003f06270 */
[----:B--2---:R0:W-:Y:S01]  /*17d0*/  STG.E desc[UR6][R10.64], R7 ;  /* 0x000000070a007986 */ /* 0x0041e2000c101906 */
[----:B------:R0:W1:Y:S09]  /*17e0*/  F2F.F64.F32 R4, R7 ;  /* 0x0000000700047310 */ /* 0x0000720000201800 */
[----:B------:R-:W-:Y:S05]  /*17f0*/  @P0 BRA `(.L_x_72) ;  /* 0x0000000c00340947 */ /* 0x000fea0003800000 */
[----:B------:R-:W-:-:S04]  /*1800*/  IADD3 R6, PT, PT, R13, -0x2, -R8 ;  /* 0xfffffffe0d067810 */ /* 0x000fc80007ffe808 */
[----:B------:R-:W-:Y:S01]  /*1810*/  ISETP.GE.U32.AND P0, PT, R6, 0x3, PT ;  /* 0x000000030600780c */ /* 0x000fe20003f06070 */
[----:B------:R-:W-:-:S12]  /*1820*/  IMAD.MOV.U32 R6, RZ, RZ, 0x1 ;  /* 0x00000001ff067424 */ /* 0x000fd800078e00ff */
[----:B------:R-:W-:Y:S05]  /*1830*/  @!P0 BRA `(.L_x_73) ;  /* 0x0000000800648947 */ /* 0x000fea0003800000 */
[----:B------:R-:W2:Y:S01]  /*1840*/  LDC.64 R30, c[0x0][0x380] ;  /* 0x0000e000ff1e7b82 */ /* 0x000ea20000000a00 */
[----:B------:R-:W3:Y:S01]  /*1850*/  LDCU UR4, c[0x0][0x394] ;  /* 0x00007280ff0477ac */ /* 0x000ee20008000800 */
[----:B0-----:R-:W-:Y:S01]  /*1860*/  LOP3.LUT R10, RZ, R8, RZ, 0x33, !PT ;  /* 0x00000008ff0a7212 */ /* 0x001fe200078e33ff */
[----:B------:R-:W-:-:S04]  /*1870*/  IMAD.MOV.U32 R6, RZ, RZ, 0x1 ;  /* 0x00000001ff067424 */ /* 0x000fc800078e00ff */
[----:B------:R-:W-:-:S05]  /*1880*/  IMAD.IADD R10, R10, 0x1, R13 ;  /* 0x000000010a0a7824 */ /* 0x000fca00078e020d */
[----:B------:R-:W-:-:S05]  /*1890*/  LOP3.LUT R10, R10, 0xfffffffc, RZ, 0xc0, !PT ;  /* 0xfffffffc0a0a7812 */ /* 0x000fca00078ec0ff */
[----:B------:R-:W-:Y:S02]  /*18a0*/  IMAD.MOV R10, RZ, RZ, -R10 ;  /* 0x000000ffff0a7224 */ /* 0x000fe400078e0a0a */
[----:B---3--:R-:W-:-:S07]  /*18b0*/  IMAD.U32 R11, RZ, RZ, UR4 ;  /* 0x00000004ff0b7e24 */ /* 0x008fce000f8e00ff */
.L_x_86:
[----:B--2---:R-:W-:-:S05]  /*18c0*/  IMAD.WIDE R34, R12, 0x4, R30 ;  /* 0x000000040c227825 */ /* 0x004fca00078e021e */
[----:B------:R-:W2:Y:S01]  /*18d0*/  LDG.E.CONSTANT R22, desc[UR6][R34.64] ;  /* 0x0000000622167981 */ /* 0x000ea2000c1e9900 */
[----:B------:R-:W-:-:S05]  /*18e0*/  VIADD R10, R10, 0x4 ;  /* 0x000000040a0a7836 */ /* 0x000fca0000000000 */
[----:B------:R-:W-:Y:S02]  /*18f0*/  ISETP.NE.AND P4, PT, R10, RZ, PT ;  /* 0x000000ff0a00720c */ /* 0x000fe40003f85270 */
[----:B--2---:R-:W-:-:S13]  /*1900*/  FSETP.NE.AND P0, PT, |R22|, +INF , PT ;  /* 0x7f8000001600780b */ /* 0x004fda0003f05200 */
[----:B0-----:R-:W-:Y:S05]  /*1910*/  @!P0 BRA `(.L_x_74) ;  /* 0x0000000000708947 */ /* 0x001fea0003800000 */
[----:B------:R-:W-:Y:S01]  /*1920*/  VIADD R27, R6, 0x1 ;  /* 0x00000001061b7836 */ /* 0x000fe20000000000 */
[----:B------:R-:W-:Y:S01]  /*1930*/  F2F.F64.F32 R8, R22 ;  /* 0x0000001600087310 */ /* 0x000fe20000201800 */
[----:B------:R-:W-:Y:S01]  /*1940*/  IMAD.MOV.U32 R16, RZ, RZ, 0x1 ;  /* 0x00000001ff107424 */ /* 0x000fe200078e00ff */
[----:B------:R-:W-:Y:S06]  /*1950*/  BSSY.RECONVERGENT B1, `(.L_x_75) ;  /* 0x0000015000017945 */ /* 0x000fec0003800200 */
[----:B------:R-:W0:Y:S08]  /*1960*/  I2F.F64 R20, R27 ;  /* 0x0000001b00147312 */ /* 0x000e300000201c00 */
[----:B------:R-:W1:Y:S08]  /*1970*/  I2F.F64 R6, R6 ;  /* 0x0000000600067312 */ /* 0x000e700000201c00 */
        /* <DEDUP_REMOVED lines=17> */
[----:B------:R-:W-:Y:S05]  /*1a90*/  CALL.REL.NOINC `($__internal_0_$__cuda_sm20_div_rn_f64_full) ;  /* 0x0000001800c47944 */ /* 0x000fea0003c00000 */
.L_x_76:
[----:B------:R-:W-:Y:S05]  /*1aa0*/  BSYNC.RECONVERGENT B1 ;  /* 0x0000000000017941 */ /* 0x000fea0003800200 */
.L_x_75:
[----:B------:R-:W-:Y:S02]  /*1ab0*/  IMAD.MOV.U32 R4, RZ, RZ, R36 ;  /* 0x000000ffff047224 */ /* 0x000fe400078e0024 */
[----:B------:R-:W-:Y:S02]  /*1ac0*/  IMAD.MOV.U32 R5, RZ, RZ, R37 ;  /* 0x000000ffff057224 */ /* 0x000fe400078e0025 */
[----:B------:R-:W-:-:S07]  /*1ad0*/  IMAD.MOV.U32 R6, RZ, RZ, R27 ;  /* 0x000000ffff067224 */ /* 0x000fce00078e001b */
.L_x_74:
[----:B------:R-:W2:Y:S01]  /*1ae0*/  LDG.E.CONSTANT R22, desc[UR6][R34.64+0x4] ;  /* 0x0000040622167981 */ /* 0x000ea2000c1e9900 */
[----:B------:R-:W0:Y:S01]  /*1af0*/  LDC.64 R32, c[0x0][0x3a0] ;  /* 0x0000e800ff207b82 */ /* 0x000e220000000a00 */
[--C-:B------:R-:W-:Y:S01]  /*1b00*/  SHF.R.S32.HI R9, RZ, 0x1f, R12.reuse ;  /* 0x0000001fff097819 */ /* 0x100fe2000001140c */
[----:B------:R-:W-:Y:S01]  /*1b10*/  IMAD.MOV.U32 R8, RZ, RZ, R12 ;  /* 0x000000ffff087224 */ /* 0x000fe200078e000c */
[----:B-1----:R-:W1:Y:S03]  /*1b20*/  F2F.F32.F64 R7, R4 ;  /* 0x0000000400077310 */ /* 0x002e660000301000 */
[----:B------:R-:W-:-:S03]  /*1b30*/  IMAD.WIDE.U32 R8, R0, UR5, R8 ;  /* 0x0000000500087c25 */ /* 0x000fc6000f8e0008 */
[----:B0-----:R-:W-:-:S04]  /*1b40*/  LEA R32, P0, R8, R32, 0x2 ;  /* 0x0000002008207211 */ /* 0x001fc800078010ff */
[----:B------:R-:W-:-:S05]  /*1b50*/  LEA.HI.X R33, R8, R33, R9, 0x2, P0 ;  /* 0x0000002108217211 */ /* 0x000fca00000f1409 */
[----:B-1----:R0:W-:Y:S01]  /*1b60*/  STG.E desc[UR6][R32.64], R7 ;  /* 0x0000000720007986 */ /* 0x0021e2000c101906 */
        /* <DEDUP_REMOVED lines=26> */
.L_x_79:
[----:B------:R-:W-:Y:S05]  /*1d10*/  BSYNC.RECONVERGENT B1 ;  /* 0x0000000000017941 */ /* 0x000fea0003800200 */
.L_x_78:
[----:B------:R-:W-:Y:S02]  /*1d20*/  IMAD.MOV.U32 R4, RZ, RZ, R36 ;  /* 0x000000ffff047224 */ /* 0x000fe400078e0024 */
[----:B------:R-:W-:Y:S02]  /*1d30*/  IMAD.MOV.U32 R5, RZ, RZ, R37 ;  /* 0x000000ffff057224 */ /* 0x000fe400078e0025 */
[----:B------:R-:W-:-:S07]  /*1d40*/  IMAD.MOV.U32 R6, RZ, RZ, R27 ;  /* 0x000000ffff067224 */ /* 0x000fce00078e001b */
.L_x_77:
[----:B------:R-:W2:Y:S01]  /*1d50*/  LDG.E.CONSTANT R22, desc[UR6][R34.64+0x8] ;  /* 0x0000080622167981 */ /* 0x000ea2000c1e9900 */
[----:B------:R-:W0:Y:S03]  /*1d60*/  F2F.F32.F64 R7, R4 ;  /* 0x0000000400077310 */ /* 0x000e260000301000 */
[----:B0-----:R0:W-:Y:S01]  /*1d70*/  STG.E desc[UR6][R32.64+0x4], R7 ;  /* 0x0000040720007986 */ /* 0x0011e2000c101906 */
        /* <DEDUP_REMOVED lines=26> */
.L_x_82:
[----:B------:R-:W-:Y:S05]  /*1f20*/  BSYNC.RECONVERGENT B1 ;  /* 0x0000000000017941 */ /* 0x000fea0003800200 */
.L_x_81:
[----:B------:R-:W-:Y:S02]  /*1f30*/  IMAD.MOV.U32 R4, RZ, RZ, R36 ;  /* 0x000000ffff047224 */ /* 0x000fe400078e0024 */
[----:B------:R-:W-:Y:S02]  /*1f40*/  IMAD.MOV.U32 R5, RZ, RZ, R37 ;  /* 0x000000ffff057224 */ /* 0x000fe400078e0025 */
[----:B------:R-:W-:-:S07]  /*1f50*/  IMAD.MOV.U32 R6, RZ, RZ, R27 ;  /* 0x000000ffff067224 */ /* 0x000fce00078e001b */
.L_x_80:
        /* <DEDUP_REMOVED lines=29> */
.L_x_85:
[----:B------:R-:W-:Y:S05]  /*2130*/  BSYNC.RECONVERGENT B1 ;  /* 0x0000000000017941 */ /* 0x000fea0003800200 */
.L_x_84:
[----:B------:R-:W-:Y:S02]  /*2140*/  IMAD.MOV.U32 R4, RZ, RZ, R36 ;  /* 0x000000ffff047224 */ /* 0x000fe400078e0024 */
[----:B------:R-:W-:Y:S02]  /*2150*/  IMAD.MOV.U32 R5, RZ, RZ, R37 ;  /* 0x000000ffff057224 */ /* 0x000fe400078e0025 */
[----:B------:R-:W-:-:S07]  /*2160*/  IMAD.MOV.U32 R6, RZ, RZ, R27 ;  /* 0x000000ffff067224 */ /* 0x000fce00078e001b */
.L_x_83:
[----:B------:R-:W0:Y:S01]  /*2170*/  F2F.F32.F64 R7, R4 ;  /* 0x0000000400077310 */ /* 0x000e220000301000 */
[----:B------:R-:W-:Y:S02]  /*2180*/  VIADD R12, R12, 0x4 ;  /* 0x000000040c0c7836 */ /* 0x000fe40000000000 */
[----:B------:R-:W-:Y:S01]  /*2190*/  VIADD R11, R11, 0x4 ;  /* 0x000000040b0b7836 */ /* 0x000fe20000000000 */
[----:B0-----:R0:W-:Y:S01]  /*21a0*/  STG.E desc[UR6][R32.64+0xc], R7 ;  /* 0x00000c0720007986 */ /* 0x0011e2000c101906 */
[----:B------:R-:W-:Y:S05]  /*21b0*/  @P4 BRA `(.L_x_86) ;  /* 0xfffffff400c04947 */ /* 0x000fea000383ffff */
[----:B------:R-:W-:-:S07]  /*21c0*/  VIADD R12, R11, 0x1 ;  /* 0x000000010b0c7836 */ /* 0x000fce0000000000 */
.L_x_73:
[----:B------:R-:W2:Y:S02]  /*21d0*/  LDCU UR4, c[0x0][0x394] ;  /* 0x00007280ff0477ac */ /* 0x000ea40008000800 */
[----:B--2---:R-:W-:-:S06]  /*21e0*/  ULOP3.LUT UR4, URZ, UR4, URZ, 0x33, !UPT ;  /* 0x00000004ff047292 */ /* 0x004fcc000f8e33ff */
[----:B0-----:R-:W-:-:S05]  /*21f0*/  VIADD R10, R13, UR4 ;  /* 0x000000040d0a7c36 */ /* 0x001fca0008000000 */
[----:B------:R-:W-:-:S13]  /*2200*/  LOP3.LUT P0, R10, R10, 0x3, RZ, 0xc0, !PT ;  /* 0x000000030a0a7812 */ /* 0x000fda000780c0ff */
[----:B------:R-:W-:Y:S05]  /*2210*/  @!P0 BRA `(.L_x_72) ;  /* 0x0000000000ac8947 */ /* 0x000fea0003800000 */
[----:B------:R-:W0:Y:S01]  /*2220*/  LDC.64 R30, c[0x0][0x380] ;  /* 0x0000e000ff1e7b82 */ /* 0x000e220000000a00 */
[----:B------:R-:W-:-:S07]  /*2230*/  IMAD.MOV R10, RZ, RZ, -R10 ;  /* 0x000000ffff0a7224 */ /* 0x000fce00078e0a0a */
.L_x_90:
[----:B0-----:R-:W-:-:S05]  /*2240*/  IMAD.WIDE R16, R12, 0x4, R30 ;  /* 0x000000040c107825 */ /* 0x001fca00078e021e */
[----:B--2---:R-:W2:Y:S01]  /*2250*/  LDG.E.CONSTANT R24, desc[UR6][R16.64] ;  /* 0x0000000610187981 */ /* 0x004ea2000c1e9900 */
[----:B------:R-:W-:Y:S01]  /*2260*/  VIADD R10, R10, 0x1 ;  /* 0x000000010a0a7836 */ /* 0x000fe20000000000 */
[--C-:B------:R-:W-:Y:S01]  /*2270*/  SHF.R.S32.HI R9, RZ, 0x1f, R12.reuse ;  /* 0x0000001fff097819 */ /* 0x100fe2000001140c */
[----:B------:R-:W-:-:S03]  /*2280*/  IMAD.MOV.U32 R8, RZ, RZ, R12 ;  /* 0x000000ffff087224 */ /* 0x000fc600078e000c */
[----:B------:R-:W-:Y:S01]  /*2290*/  ISETP.NE.AND P4, PT, R10, RZ, PT ;  /* 0x000000ff0a00720c */ /* 0x000fe20003f85270 */
[----:B------:R-:W-:Y:S01]  /*22a0*/  IMAD.WIDE.U32 R32, R0, UR8, R8 ;  /* 0x0000000800207c25 */ /* 0x000fe2000f8e0008 */
[----:B--2---:R-:W-:-:S13]  /*22b0*/  FSETP.NE.AND P0, PT, |R24|, +INF , PT ;  /* 0x7f8000001800780b */ /* 0x004fda0003f05200 */
[----:B------:R-:W-:Y:S05]  /*22c0*/  @!P0 BRA `(.L_x_87) ;  /* 0x0000000000688947 */ /* 0x000fea0003800000 */
[----:B------:R-:W-:Y:S01]  /*22d0*/  VIADD R11, R6, 0x1 ;  /* 0x00000001060b7836 */ /* 0x000fe20000000000 */
[----:B------:R-:W-:Y:S01]  /*22e0*/  F2F.F64.F32 R8, R24 ;  /* 0x0000001800087310 */ /* 0x000fe20000201800 */
[----:B------:R-:W-:Y:S01]  /*22f0*/  IMAD.MOV.U32 R16, RZ, RZ, 0x1 ;  /* 0x00000001ff107424 */ /* 0x000fe200078e00ff */
[----:B------:R-:W-:Y:S06]  /*2300*/  BSSY.RECONVERGENT B1, `(.L_x_88) ;  /* 0x0000013000017945 */ /* 0x000fec0003800200 */
[----:B------:R-:W0:Y:S08]  /*2310*/  I2F.F64 R20, R11 ;  /* 0x0000000b00147312 */ /* 0x000e300000201c00 */
[----:B------:R-:W1:Y:S08]  /*2320*/  I2F.F64 R6, R6 ;  /* 0x0000000600067312 */ /* 0x000e700000201c00 */
[----:B0-----:R-:W0:Y:S02]  /*2330*/  MUFU.RCP64H R17, R21 ;  /* 0x0000001500117308 */ /* 0x001e240000001800 */
[----:B0-----:R-:W-:-:S08]  /*2340*/  DFMA R18, -R20, R16, 1 ;  /* 0x3ff000001412742b */ /* 0x001fd00000000110 */
[----:B------:R-:W-:-:S08]  /*2350*/  DFMA R18, R18, R18, R18 ;  /* 0x000000121212722b */ /* 0x000fd00000000012 */
[----:B------:R-:W-:Y:S02]  /*2360*/  DFMA R18, R16, R18, R16 ;  /* 0x000000121012722b */ /* 0x000fe40000000010 */
[----:B-1----:R-:W-:-:S06]  /*2370*/  DFMA R16, R4, R6, R8 ;  /* 0x000000060410722b */ /* 0x002fcc0000000008 */
[----:B------:R-:W-:-:S04]  /*2380*/  DFMA R22, -R20, R18, 1 ;  /* 0x3ff000001416742b */ /* 0x000fc80000000112 */
[----:B------:R-:W-:-:S04]  /*2390*/  FSETP.GEU.AND P1, PT, |R17|, 6.5827683646048100446e-37, PT ;  /* 0x036000001100780b */ /* 0x000fc80003f2e200 */
        /* <DEDUP_REMOVED lines=8> */
[----:B------:R-:W-:Y:S05]  /*2420*/  CALL.REL.NOINC `($__internal_0_$__cuda_sm20_div_rn_f64_full) ;  /* 0x0000001000607944 */ /* 0x000fea0003c00000 */
.L_x_89:
[----:B------:R-:W-:Y:S05]  /*2430*/  BSYNC.RECONVERGENT B1 ;  /* 0x0000000000017941 */ /* 0x000fea0003800200 */
.L_x_88:
[----:B------:R-:W-:Y:S02]  /*2440*/  IMAD.MOV.U32 R4, RZ, RZ, R36 ;  /* 0x000000ffff047224 */ /* 0x000fe400078e0024 */
[----:B------:R-:W-:Y:S02]  /*2450*/  IMAD.MOV.U32 R5, RZ, RZ, R37 ;  /* 0x000000ffff057224 */ /* 0x000fe400078e0025 */
[----:B------:R-:W-:-:S07]  /*2460*/  IMAD.MOV.U32 R6, RZ, RZ, R11 ;  /* 0x000000ffff067224 */ /* 0x000fce00078e000b */
.L_x_87:
[----:B-1----:R-:W0:Y:S01]  /*2470*/  F2F.F32.F64 R7, R4 ;  /* 0x0000000400077310 */ /* 0x002e220000301000 */
[----:B------:R-:W-:Y:S01]  /*2480*/  LEA R8, P0, R32, UR10, 0x2 ;  /* 0x0000000a20087c11 */ /* 0x000fe2000f8010ff */
[----:B------:R-:W-:-:S03]  /*2490*/  VIADD R12, R12, 0x1 ;  /* 0x000000010c0c7836 */ /* 0x000fc60000000000 */
[----:B------:R-:W-:-:S05]  /*24a0*/  LEA.HI.X R9, R32, UR11, R33, 0x2, P0 ;  /* 0x0000000b20097c11 */ /* 0x000fca00080f1421 */
[----:B0-----:R2:W-:Y:S01]  /*24b0*/  STG.E desc[UR6][R8.64], R7 ;  /* 0x0000000708007986 */ /* 0x0015e2000c101906 */
[----:B------:R-:W-:Y:S05]  /*24c0*/  @P4 BRA `(.L_x_90) ;  /* 0xfffffffc005c4947 */ /* 0x000fea000383ffff */
.L_x_72:
[----:B------:R-:W-:Y:S05]  /*24d0*/  BSYNC.RECONVERGENT B0 ;  /* 0x0000000000007941 */ /* 0x000fea0003800200 */
.L_x_71:
[----:B--2---:R-:W2:Y:S01]  /*24e0*/  LDC R9, c[0x0][0x390] ;  /* 0x0000e400ff097b82 */ /* 0x004ea20000000800 */
[----:B-1----:R-:W1:Y:S04]  /*24f0*/  SHFL.IDX PT, R5, R5, RZ, 0x1f ;  /* 0x00001fff05057589 */ /* 0x002e6800000e0000 */
[----:B------:R-:W3:Y:S01]  /*2500*/  SHFL.IDX PT, R4, R4, RZ, 0x1f ;  /* 0x00001fff04047589 */ /* 0x000ee200000e0000 */
[----:B--2---:R-:W-:-:S13]  /*2510*/  ISETP.GE.AND P0, PT, R26, R9, PT ;  /* 0x000000091a00720c */ /* 0x004fda0003f06270 */
[----:B-1-3--:R-:W-:Y:S05]  /*2520*/  @P0 EXIT ;  /* 0x000000000000094d */ /* 0x00afea0003800000 */
[----:B------:R-:W-:Y:S01]  /*2530*/  VIADD R8, R13, 0x20 ;  /* 0x000000200d087836 */ /* 0x000fe20000000000 */
[----:B0-----:R-:W-:-:S04]  /*2540*/  LOP3.LUT R7, RZ, R13, RZ, 0x33, !PT ;  /* 0x0000000dff077212 */ /* 0x001fc800078e33ff */
[----:B------:R-:W-:-:S05]  /*2550*/  VIMNMX R10, PT, PT, R8, R9, !PT ;  /* 0x00000009080a7248 */ /* 0x000fca0007fe0100 */
[----:B------:R-:W-:-:S05]  /*2560*/  IMAD.IADD R10, R10, 0x1, R7 ;  /* 0x000000010a0a7824 */ /* 0x000fca00078e0207 */
[----:B------:R-:W-:-:S13]  /*2570*/  LOP3.LUT P0, RZ, R10, 0x20, RZ, 0xc0, !PT ;  /* 0x000000200aff7812 */ /* 0x000fda000780c0ff */
[----:B------:R-:W-:Y:S05]  /*2580*/  @P0 BRA `(.L_x_91) ;  /* 0x0000000400640947 */ /* 0x000fea0003800000 */
[----:B------:R-:W-:-:S05]  /*2590*/  IMAD.IADD R6, R13, 0x1, R28 ;  /* 0x000000010d067824 */ /* 0x000fca00078e021c */
[----:B------:R-:W-:-:S13]  /*25a0*/  ISETP.GE.AND P0, PT, R6, R9, PT ;  /* 0x000000090600720c */ /* 0x000fda0003f06270 */
[----:B------:R-:W0:Y:S02]  /*25b0*/  @!P0 LDC.64 R20, c[0x0][0x380] ;  /* 0x0000e000ff148b82 */ /* 0x000e240000000a00 */
[----:B0-----:R-:W-:-:S06]  /*25c0*/  @!P0 IMAD.WIDE R20, R6, 0x4, R20 ;  /* 0x0000000406148825 */ /* 0x001fcc00078e0214 */
[----:B------:R-:W2:Y:S01]  /*25d0*/  @!P0 LDG.E.CONSTANT R20, desc[UR6][R20.64] ;  /* 0x0000000614148981 */ /* 0x000ea2000c1e9900 */
[----:B------:R-:W-:Y:S01]  /*25e0*/  BSSY.RECONVERGENT B0, `(.L_x_92) ;  /* 0x0000050000007945 */ /* 0x000fe20003800200 */
[----:B--2---:R-:W0:Y:S01]  /*25f0*/  @!P0 F2F.F64.F32 R16, R20 ;  /* 0x0000001400108310 */ /* 0x004e220000201800 */
[----:B------:R-:W-:Y:S01]  /*2600*/  @!P0 FSETP.NE.AND P1, PT, |R20|, +INF , PT ;  /* 0x7f8000001400880b */ /* 0x000fe20003f25200 */
[----:B0-----:R-:W-:Y:S01]  /*2610*/  @!P0 DMUL R18, R16, R2 ;  /* 0x0000000210128228 */ /* 0x001fe20000000000 */
[----:B------:R-:W-:Y:S02]  /*2620*/  IMAD.MOV.U32 R16, RZ, RZ, 0x0 ;  /* 0x00000000ff107424 */ /* 0x000fe400078e00ff */
[----:B------:R-:W-:Y:S01]  /*2630*/  @!P0 FSEL R16, R14, RZ, P1 ;  /* 0x000000ff0e108208 */ /* 0x000fe20000800000 */
[----:B------:R-:W-:Y:S01]  /*2640*/  IMAD.MOV.U32 R17, RZ, RZ, 0x3ff00000 ;  /* 0x3ff00000ff117424 */ /* 0x000fe200078e00ff */
[----:B------:R-:W-:-:S03]  /*2650*/  @!P0 FSEL R17, R15, 1.875, P1 ;  /* 0x3ff000000f118808 */ /* 0x000fc60000800000 */
[----:B------:R-:W-:Y:S02]  /*2660*/  SHFL.UP PT, R22, R16, 0x1, RZ ;  /* 0x0420000010167989 */ /* 0x000fe400000e00ff */
[----:B------:R-:W-:Y:S02]  /*2670*/  @!P0 FSEL R11, R18, RZ, P1 ;  /* 0x000000ff120b8208 */ /* 0x000fe40000800000 */
[----:B------:R-:W-:Y:S02]  /*2680*/  @!P0 FSEL R12, R19, RZ, P1 ;  /* 0x000000ff130c8208 */ /* 0x000fe40000800000 */
[----:B------:R-:W-:Y:S01]  /*2690*/  CS2R R18, SRZ ;  /* 0x0000000000127805 */ /* 0x000fe2000001ff00 */
[----:B------:R-:W0:Y:S01]  /*26a0*/  SHFL.UP PT, R23, R17, 0x1, RZ ;  /* 0x0420000011177989 */ /* 0x000e2200000e00ff */
[----:B------:R-:W-:Y:S01]  /*26b0*/  @!P0 IMAD.MOV.U32 R18, RZ, RZ, R11 ;  /* 0x000000ffff128224 */ /* 0x000fe200078e000b */
[----:B------:R-:W-:Y:S01]  /*26c0*/  ISETP.NE.AND P1, PT, R28, RZ, PT ;  /* 0x000000ff1c00720c */ /* 0x000fe20003f25270 */
[----:B------:R-:W-:-:S03]  /*26d0*/  @!P0 IMAD.MOV.U32 R19, RZ, RZ, R12 ;  /* 0x000000ffff138224 */ /* 0x000fc600078e000c */
[----:B------:R-:W-:Y:S04]  /*26e0*/  SHFL.UP PT, R20, R18, 0x1, RZ ;  /* 0x0420000012147989 */ /* 0x000fe800000e00ff */
[----:B------:R-:W1:Y:S01]  /*26f0*/  SHFL.UP PT, R21, R19, 0x1, RZ ;  /* 0x0420000013157989 */ /* 0x000e6200000e00ff */
[-C--:B0-----:R-:W-:Y:S02]  /*2700*/  DMUL R22, R22, R16.reuse ;  /* 0x0000001016167228 */ /* 0x081fe40000000000 */
[----:B-1----:R-:W-:-:S08]  /*2710*/  DFMA R20, R20, R16, R18 ;  /* 0x000000101414722b */ /* 0x002fd00000000012 */
[----:B------:R-:W-:Y:S02]  /*2720*/  FSEL R23, R17, R23, !P1 ;  /* 0x0000001711177208 */ /* 0x000fe40004800000 */
[----:B------:R-:W-:-:S03]  /*2730*/  FSEL R22, R16, R22, !P1 ;  /* 0x0000001610167208 */ /* 0x000fc60004800000 */
[----:B------:R-:W-:Y:S01]  /*2740*/  SHFL.UP PT, R17, R23, 0x2, RZ ;  /* 0x0440000017117989 */ /* 0x000fe200000e00ff */
[----:B------:R-:W-:-:S03]  /*2750*/  FSEL R25, R19, R21, !P1 ;  /* 0x0000001513197208 */ /* 0x000fc60004800000 */
[----:B------:R-:W0:Y:S01]  /*2760*/  SHFL.UP PT, R16, R22, 0x2, RZ ;  /* 0x0440000016107989 */ /* 0x000e2200000e00ff */
[----:B------:R-:W-:Y:S02]  /*2770*/  FSEL R24, R18, R20, !P1 ;  /* 0x0000001412187208 */ /* 0x000fe40004800000 */
[----:B------:R-:W-:Y:S01]  /*2780*/  ISETP.GE.U32.AND P1, PT, R28, 0x2, PT ;  /* 0x000000021c00780c */ /* 0x000fe20003f26070 */
        /* <DEDUP_REMOVED lines=27> */
[----:B------:R-:W-:Y:S02]  /*2940*/  FSEL R18, R22, R16, !P1 ;  /* 0x0000001016127208 */ /* 0x000fe40004800000 */
[----:B------:R-:W-:Y:S02]  /*2950*/  FSEL R17, R25, R21, !P1 ;  /* 0x0000001519117208 */ /* 0x000fe40004800000 */
[----:B------:R-:W-:Y:S01]  /*2960*/  FSEL R16, R24, R20, !P1 ;  /* 0x0000001418107208 */ /* 0x000fe20004800000 */
[----:B------:R-:W-:Y:S01]  /*2970*/  SHFL.UP PT, R21, R19, 0x10, RZ ;  /* 0x0600000013157989 */ /* 0x000fe200000e00ff */
[----:B------:R-:W-:Y:S01]  /*2980*/  ISETP.GE.U32.AND P1, PT, R28, 0x10, PT ;  /* 0x000000101c00780c */ /* 0x000fe20003f26070 */
[----:B------:R-:W-:Y:S02]  /*2990*/  IMAD.MOV R24, RZ, RZ, -R13 ;  /* 0x000000ffff187224 */ /* 0x000fe400078e0a0d */
[----:B------:R-:W0:Y:S03]  /*29a0*/  SHFL.UP PT, R20, R18, 0x10, RZ ;  /* 0x0600000012147989 */ /* 0x000e2600000e00ff */
[----:B------:R-:W-:Y:S01]  /*29b0*/  VIADDMNMX R11, R24, R9, 0x20, PT ;  /* 0x00000020180b7446 */ /* 0x000fe20003800109 */
[----:B------:R-:W-:Y:S04]  /*29c0*/  SHFL.UP PT, R23, R17, 0x10, RZ ;  /* 0x0600000011177989 */ /* 0x000fe800000e00ff */
[----:B------:R-:W1:Y:S01]  /*29d0*/  SHFL.UP PT, R22, R16, 0x10, RZ ;  /* 0x0600000010167989 */ /* 0x000e6200000e00ff */
[----:B0-----:R-:W-:-:S02]  /*29e0*/  DMUL R20, R20, R18 ;  /* 0x0000001214147228 */ /* 0x001fc40000000000 */
[----:B-1----:R-:W-:-:S08]  /*29f0*/  DFMA R22, R22, R18, R16 ;  /* 0x000000121616722b */ /* 0x002fd00000000010 */
[----:B------:R-:W-:Y:S02]  /*2a00*/  FSEL R12, R18, R20, !P1 ;  /* 0x00000014120c7208 */ /* 0x000fe40004800000 */
[----:B------:R-:W-:Y:S02]  /*2a10*/  FSEL R13, R19, R21, !P1 ;  /* 0x00000015130d7208 */ /* 0x000fe40004800000 */
[----:B------:R-:W-:Y:S02]  /*2a20*/  FSEL R20, R16, R22, !P1 ;  /* 0x0000001610147208 */ /* 0x000fe40004800000 */
[----:B------:R-:W-:Y:S01]  /*2a30*/  FSEL R21, R17, R23, !P1 ;  /* 0x0000001711157208 */ /* 0x000fe20004800000 */
[----:B------:R-:W-:-:S05]  /*2a40*/  VIADD R17, R11, 0xffffffff ;  /* 0xffffffff0b117836 */ /* 0x000fca0000000000 */
[----:B------:R-:W-:Y:S01]  /*2a50*/  DFMA R20, R4, R12, R20 ;  /* 0x0000000c0414722b */ /* 0x000fe20000000014 */
[----:B------:R-:W-:Y:S10]  /*2a60*/  @P0 BRA `(.L_x_93) ;  /* 0x00000000001c0947 */ /* 0x000ff40003800000 */
[----:B------:R-:W0:Y:S01]  /*2a70*/  LDCU.64 UR4, c[0x0][0x3a0] ;  /* 0x00007400ff0477ac */ /* 0x000e220008000a00 */
[--C-:B------:R-:W-:Y:S01]  /*2a80*/  SHF.R.S32.HI R7, RZ, 0x1f, R6.reuse ;  /* 0x0000001fff077819 */ /* 0x100fe20000011406 */
[----:B------:R-:W1:Y:S02]  /*2a90*/  F2F.F32.F64 R11, R20 ;  /* 0x00000014000b7310 */ /* 0x000e640000301000 */
[----:B------:R-:W-:-:S03]  /*2aa0*/  IMAD.WIDE.U32 R6, R0, R9, R6 ;  /* 0x0000000900067225 */ /* 0x000fc600078e0006 */
[----:B0-----:R-:W-:-:S04]  /*2ab0*/  LEA R4, P0, R6, UR4, 0x2 ;  /* 0x0000000406047c11 */ /* 0x001fc8000f8010ff */
[----:B------:R-:W-:-:S05]  /*2ac0*/  LEA.HI.X R5, R6, UR5, R7, 0x2, P0 ;  /* 0x0000000506057c11 */ /* 0x000fca00080f1407 */
[----:B-1----:R0:W-:Y:S04]  /*2ad0*/  STG.E desc[UR6][R4.64], R11 ;  /* 0x0000000b04007986 */ /* 0x0021e8000c101906 */
.L_x_93:
[----:B------:R-:W-:Y:S05]  /*2ae0*/  BSYNC.RECONVERGENT B0 ;  /* 0x0000000000007941 */ /* 0x000fea0003800200 */
.L_x_92:
[----:B0-----:R0:W1:Y:S01]  /*2af0*/  SHFL.IDX PT, R5, R21, R17, 0x1f ;  /* 0x00001f1115057589 */ /* 0x00106200000e0000 */
[----:B------:R-:W-:-:S03]  /*2b00*/  IMAD.MOV.U32 R13, RZ, RZ, R8 ;  /* 0x000000ffff0d7224 */ /* 0x000fc600078e0008 */
[----:B------:R0:W2:Y:S04]  /*2b10*/  SHFL.IDX PT, R4, R20, R17, 0x1f ;  /* 0x00001f1114047589 */ /* 0x0000a800000e0000 */
.L_x_91:
[----:B------:R-:W-:-:S13]  /*2b20*/  ISETP.GE.U32.AND P0, PT, R10, 0x20, PT ;  /* 0x000000200a00780c */ /* 0x000fda0003f06070 */
[----:B------:R-:W-:Y:S05]  /*2b30*/  @!P0 EXIT ;  /* 0x000000000000894d */ /* 0x000fea0003800000 */
[--C-:B------:R-:W-:Y:S01]  /*2b40*/  IMAD.IADD R10, R9, 0x1, -R13.reuse ;  /* 0x00000001090a7824 */ /* 0x100fe200078e0a0d */
[----:B------:R-:W3:Y:S01]  /*2b50*/  LDCU UR4, c[0x0][0x390] ;  /* 0x00007200ff0477ac */ /* 0x000ee20008000800 */
[----:B------:R-:W-:Y:S02]  /*2b60*/  VIADD R11, R13, 0x20 ;  /* 0x000000200d0b7836 */ /* 0x000fe40000000000 */
[----:B------:R-:W-:Y:S01]  /*2b70*/  IMAD.IADD R12, R28, 0x1, R13 ;  /* 0x000000011c0c7824 */ /* 0x000fe200078e020d */
[----:B------:R-:W4:Y:S06]  /*2b80*/  LDCU.64 UR8, c[0x0][0x3a0] ;  /* 0x00007400ff0877ac */ /* 0x000f2c0008000a00 */
.L_x_94:
[----:B------:R-:W5:Y:S01]  /*2b90*/  LDC.64 R18, c[0x0][0x380] ;  /* 0x0000e000ff127b82 */ /* 0x000f620000000a00 */
[C---:B---3--:R-:W-:Y:S01]  /*2ba0*/  ISETP.GE.AND P1, PT, R12.reuse, UR4, PT ;  /* 0x000000040c007c0c */ /* 0x048fe2000bf26270 */
[----:B-----5:R-:W-:-:S12]  /*2bb0*/  IMAD.WIDE R18, R12, 0x4, R18 ;  /* 0x000000040c127825 */ /* 0x020fd800078e0212 */
[----:B------:R-:W3:Y:S01]  /*2bc0*/  @!P1 LDG.E.CONSTANT R13, desc[UR6][R18.64] ;  /* 0x00000006120d9981 */ /* 0x000ee2000c1e9900 */
[----:B------:R-:W-:-:S05]  /*2bd0*/  VIADD R6, R12, 0x20 ;  /* 0x000000200c067836 */ /* 0x000fca0000000000 */
[----:B------:R-:W-:-:S13]  /*2be0*/  ISETP.GE.AND P0, PT, R6, UR4, PT ;  /* 0x0000000406007c0c */ /* 0x000fda000bf06270 */
[----:B------:R-:W5:Y:S01]  /*2bf0*/  @!P0 LDG.E.CONSTANT R26, desc[UR6][R18.64+0x80] ;  /* 0x00008006121a8981 */ /* 0x000f62000c1e9900 */
[----:B0-----:R-:W-:Y:S02]  /*2c00*/  CS2R R16, SRZ ;  /* 0x0000000000107805 */ /* 0x001fe4000001ff00 */
[----:B------:R-:W-:Y:S01]  /*2c10*/  ISETP.NE.AND P3, PT, R28, RZ, PT ;  /* 0x000000ff1c00720c */ /* 0x000fe20003f65270 */
[----:B---3--:R-:W0:Y:S01]  /*2c20*/  @!P1 F2F.F64.F32 R6, R13 ;  /* 0x0000000d00069310 */ /* 0x008e220000201800 */
[----:B------:R-:W-:Y:S01]  /*2c30*/  @!P1 FSETP.NE.AND P2, PT, |R13|, +INF , PT ;  /* 0x7f8000000d00980b */ /* 0x000fe20003f45200 */
[----:B0-----:R-:W-:-:S06]  /*2c40*/  @!P1 DMUL R6, R6, R2 ;  /* 0x0000000206069228 */ /* 0x001fcc0000000000 */
[----:B-----5:R-:W0:Y:S04]  /*2c50*/  @!P0 F2F.F64.F32 R20, R26 ;  /* 0x0000001a00148310 */ /* 0x020e280000201800 */
[----:B------:R-:W-:Y:S02]  /*2c60*/  @!P1 FSEL R6, R6, RZ, P2 ;  /* 0x000000ff06069208 */ /* 0x000fe40001000000 */
[----:B------:R-:W-:-:S03]  /*2c70*/  @!P1 FSEL R7, R7, RZ, P2 ;  /* 0x000000ff07079208 */ /* 0x000fc60001000000 */
[----:B------:R-:W-:Y:S02]  /*2c80*/  @!P1 IMAD.MOV.U32 R16, RZ, RZ, R6 ;  /* 0x000000ffff109224 */ /* 0x000fe400078e0006 */
[----:B------:R-:W-:Y:S02]  /*2c90*/  @!P1 IMAD.MOV.U32 R17, RZ, RZ, R7 ;  /* 0x000000ffff119224 */ /* 0x000fe400078e0007 */
[----:B------:R-:W-:Y:S01]  /*2ca0*/  IMAD.MOV.U32 R6, RZ, RZ, 0x0 ;  /* 0x00000000ff067424 */ /* 0x000fe200078e00ff */
[----:B------:R-:W-:Y:S01]  /*2cb0*/  SHFL.UP PT, R8, R16, 0x1, RZ ;  /* 0x0420000010087989 */ /* 0x000fe200000e00ff */
[----:B------:R-:W-:Y:S01]  /*2cc0*/  IMAD.MOV.U32 R7, RZ, RZ, 0x3ff00000 ;  /* 0x3ff00000ff077424 */ /* 0x000fe200078e00ff */
[----:B------:R-:W-:Y:S01]  /*2cd0*/  @!P1 FSEL R6, R14, RZ, P2 ;  /* 0x000000ff0e069208 */ /* 0x000fe20001000000 */
[----:B0-----:R-:W-:Y:S01]  /*2ce0*/  @!P0 DMUL R24, R20, R2 ;  /* 0x0000000214188228 */ /* 0x001fe20000000000 */
[----:B------:R-:W0:Y:S01]  /*2cf0*/  SHFL.UP PT, R9, R17, 0x1, RZ ;  /* 0x0420000011097989 */ /* 0x000e2200000e00ff */
[----:B------:R-:W-:Y:S01]  /*2d00*/  @!P1 FSEL R7, R15, 1.875, P2 ;  /* 0x3ff000000f079808 */ /* 0x000fe20001000000 */
[----:B------:R-:W-:Y:S01]  /*2d10*/  IMAD.MOV.U32 R20, RZ, RZ, 0x0 ;  /* 0x00000000ff147424 */ /* 0x000fe200078e00ff */
[----:B------:R-:W-:Y:S01]  /*2d20*/  @!P0 FSETP.NE.AND P2, PT, |R26|, +INF , PT ;  /* 0x7f8000001a00880b */ /* 0x000fe20003f45200 */
[----:B------:R-:W-:Y:S01]  /*2d30*/  SHFL.UP PT, R18, R6, 0x1, RZ ;  /* 0x0420000006127989 */ /* 0x000fe200000e00ff */
[----:B------:R-:W-:-:S02]  /*2d40*/  IMAD.MOV.U32 R21, RZ, RZ, 0x3ff00000 ;  /* 0x3ff00000ff157424 */ /* 0x000fc400078e00ff */
[----:B------:R-:W-:Y:S01]  /*2d50*/  @!P0 FSEL R20, R14, RZ, P2 ;  /* 0x000000ff0e148208 */ /* 0x000fe20001000000 */
[----:B------:R-:W3:Y:S01]  /*2d60*/  SHFL.UP PT, R19, R7, 0x1, RZ ;  /* 0x0420000007137989 */ /* 0x000ee200000e00ff */
[----:B------:R-:W-:Y:S02]  /*2d70*/  @!P0 FSEL R13, R24, RZ, P2 ;  /* 0x000000ff180d8208 */ /* 0x000fe40001000000 */
[----:B------:R-:W-:Y:S02]  /*2d80*/  @!P0 FSEL R30, R25, RZ, P2 ;  /* 0x000000ff191e8208 */ /* 0x000fe40001000000 */
[----:B------:R-:W-:Y:S02]  /*2d90*/  @!P0 FSEL R21, R15, 1.875, P2 ;  /* 0x3ff000000f158808 */ /* 0x000fe40001000000 */
[----:B------:R-:W-:Y:S01]  /*2da0*/  ISETP.GE.U32.AND P2, PT, R28, 0x2, PT ;  /* 0x000000021c00780c */ /* 0x000fe20003f46070 */
[-C--:B0-----:R-:W-:Y:S02]  /*2db0*/  DFMA R8, R8, R6.reuse, R16 ;  /* 0x000000060808722b */ /* 0x081fe40000000010 */
[----:B---3--:R-:W-:-:S08]  /*2dc0*/  DMUL R18, R18, R6 ;  /* 0x0000000612127228 */ /* 0x008fd00000000000 */
[----:B------:R-:W-:Y:S02]  /*2dd0*/  FSEL R9, R17, R9, !P3 ;  /* 0x0000000911097208 */ /* 0x000fe40005800000 */
[----:B------:R-:W-:-:S03]  /*2de0*/  FSEL R8, R16, R8, !P3 ;  /* 0x0000000810087208 */ /* 0x000fc60005800000 */
[----:B------:R-:W-:Y:S01]  /*2df0*/  SHFL.UP PT, R23, R9, 0x2, RZ ;  /* 0x0440000009177989 */ /* 0x000fe200000e00ff */
[----:B------:R-:W-:-:S03]  /*2e00*/  FSEL R16, R6, R18, !P3 ;  /* 0x0000001206107208 */ /* 0x000fc60005800000 */
[----:B------:R-:W0:Y:S01]  /*2e10*/  SHFL.UP PT, R22, R8, 0x2, RZ ;  /* 0x0440000008167989 */ /* 0x000e2200000e00ff */
[----:B------:R-:W-:Y:S02]  /*2e20*/  FSEL R17, R7, R19, !P3 ;  /* 0x0000001307117208 */ /* 0x000fe40005800000 */
[----:B------:R-:W-:Y:S01]  /*2e30*/  CS2R R6, SRZ ;  /* 0x0000000000067805 */ /* 0x000fe2000001ff00 */
[----:B------:R-:W-:Y:S01]  /*2e40*/  SHFL.UP PT, R26, R16, 0x2, RZ ;  /* 0x04400000101a7989 */ /* 0x000fe200000e00ff */
[----:B------:R-:W-:Y:S01]  /*2e50*/  @!P0 IMAD.MOV.U32 R6, RZ, RZ, R13 ;  /* 0x000000ffff068224 */ /* 0x000fe200078e000d */
[----:B------:R-:W-:Y:S01]  /*2e60*/  VIMNMX R13, PT, PT, R10, 0x20, PT ;  /* 0x000000200a0d7848 */ /* 0x000fe20003fe0100 */
[----:B------:R-:W-:Y:S01]  /*2e70*/  @!P0 IMAD.MOV.U32 R7, RZ, RZ, R30 ;  /* 0x000000ffff078224 */ /* 0x000fe200078e001e */
[----:B------:R-:W3:Y:S04]  /*2e80*/  SHFL.UP PT, R27, R17, 0x2, RZ ;  /* 0x04400000111b7989 */ /* 0x000ee800000e00ff */
[----:B------:R-:W-:Y:S04]  /*2e90*/  SHFL.UP PT, R19, R21, 0x1, RZ ;  /* 0x0420000015137989 */ /* 0x000fe800000e00ff */
[----:B------:R-:W5:Y:S01]  /*2ea0*/  SHFL.UP PT, R18, R20, 0x1, RZ ;  /* 0x0420000014127989 */ /* 0x000f6200000e00ff */
[----:B0-----:R-:W-:-:S03]  /*2eb0*/  DFMA R24, R22, R16, R8 ;  /* 0x000000101618722b */ /* 0x001fc60000000008 */
[----:B------:R-:W-:Y:S04]  /*2ec0*/  SHFL.UP PT, R23, R7, 0x1, RZ ;  /* 0x0420000007177989 */ /* 0x000fe800000e00ff */
[----:B------:R-:W0:Y:S01]  /*2ed0*/  SHFL.UP PT, R22, R6, 0x1, RZ ;  /* 0x0420000006167989 */ /* 0x000e2200000e00ff */
[----:B---3--:R-:W-:Y:S02]  /*2ee0*/  DMUL R26, R26, R16 ;  /* 0x000000101a1a7228 */ /* 0x008fe40000000000 */
[----:B------:R-:W-:Y:S02]  /*2ef0*/  FSEL R9, R9, R25, !P2 ;  /* 0x0000001909097208 */ /* 0x000fe40005000000 */
[----:B------:R-:W-:-:S03]  /*2f00*/  FSEL R8, R8, R24, !P2 ;  /* 0x0000001808087208 */ /* 0x000fc60005000000 */
[----:B------:R-:W-:Y:S01]  /*2f10*/  SHFL.UP PT, R25, R9, 0x4, RZ ;  /* 0x0480000009197989 */ /* 0x000fe200000e00ff */
[----:B-----5:R-:W-:Y:S02]  /*2f20*/  DMUL R30, R18, R20 ;  /* 0x00000014121e7228 */ /* 0x020fe40000000000 */
[----:B------:R-:W-:Y:S01]  /*2f30*/  FSEL R18, R16, R26, !P2 ;  /* 0x0000001a10127208 */ /* 0x000fe20005000000 */
[----:B------:R-:W3:Y:S01]  /*2f40*/  SHFL.UP PT, R24, R8, 0x4, RZ ;  /* 0x0480000008187989 */ /* 0x000ee200000e00ff */
[----:B------:R-:W-:-:S06]  /*2f50*/  FSEL R19, R17, R27, !P2 ;  /* 0x0000001b11137208 */ /* 0x000fcc0005000000 */
[----:B------:R-:W-:Y:S02]  /*2f60*/  FSEL R16, R20, R30, !P3 ;  /* 0x0000001e14107208 */ /* 0x000fe40005800000 */
[----:B------:R-:W-:Y:S01]  /*2f70*/  FSEL R17, R21, R31, !P3 ;  /* 0x0000001f15117208 */ /* 0x000fe20005800000 */
[----:B0-----:R-:W-:Y:S01]  /*2f80*/  DFMA R26, R22, R20, R6 ;  /* 0x00000014161a722b */ /* 0x001fe20000000006 */
[----:B------:R-:W-:Y:S04]  /*2f90*/  SHFL.UP PT, R21, R19, 0x4, RZ ;  /* 0x0480000013157989 */ /* 0x000fe800000e00ff */
[----:B------:R-:W0:Y:S05]  /*2fa0*/  SHFL.UP PT, R20, R18, 0x4, RZ ;  /* 0x0480000012147989 */ /* 0x000e2a00000e00ff */
[----:B------:R-:W-:Y:S01]  /*2fb0*/  FSEL R7, R7, R27, !P3 ;  /* 0x0000001b07077208 */ /* 0x000fe20005800000 */
[----:B------:R-:W-:Y:S01]  /*2fc0*/  SHFL.UP PT, R23, R17, 0x2, RZ ;  /* 0x0440000011177989 */ /* 0x000fe200000e00ff */
[----:B------:R-:W-:Y:S01]  /*2fd0*/  FSEL R6, R6, R26, !P3 ;  /* 0x0000001a06067208 */ /* 0x000fe20005800000 */
[----:B---3--:R-:W-:Y:S01]  /*2fe0*/  DFMA R24, R24, R18, R8 ;  /* 0x000000121818722b */ /* 0x008fe20000000008 */
[----:B------:R-:W-:Y:S01]  /*2ff0*/  ISETP.GE.U32.AND P3, PT, R28, 0x4, PT ;  /* 0x000000041c00780c */ /* 0x000fe20003f66070 */
[----:B------:R-:W3:Y:S04]  /*3000*/  SHFL.UP PT, R22, R16, 0x2, RZ ;  /* 0x0440000010167989 */ /* 0x000ee800000e00ff */
[----:B------:R-:W-:Y:S04]  /*3010*/  SHFL.UP PT, R27, R7, 0x2, RZ ;  /* 0x04400000071b7989 */ /* 0x000fe800000e00ff */
[----:B------:R-:W5:Y:S01]  /*3020*/  SHFL.UP PT, R26, R6, 0x2, RZ ;  /* 0x04400000061a7989 */ /* 0x000f6200000e00ff */
[----:B------:R-:W-:-:S02]  /*3030*/  FSEL R9, R9, R25, !P3 ;  /* 0x0000001909097208 */ /* 0x000fc40005800000 */
[----:B------:R-:W-:-:S03]  /*3040*/  FSEL R8, R8, R24, !P3 ;  /* 0x0000001808087208 */ /* 0x000fc60005800000 */
[----:B------:R-:W-:Y:S01]  /*3050*/  SHFL.UP PT, R25, R9, 0x8, RZ ;  /* 0x0500000009197989 */ /* 0x000fe200000e00ff */
[----:B0-----:R-:W-:-:S03]  /*3060*/  DMUL R20, R20, R18 ;  /* 0x0000001214147228 */ /* 0x001fc60000000000 */
[----:B------:R-:W0:Y:S01]  /*3070*/  SHFL.UP PT, R24, R8, 0x8, RZ ;  /* 0x0500000008187989 */ /* 0x000e2200000e00ff */
[----:B---3--:R-:W-:-:S06]  /*3080*/  DMUL R22, R22, R16 ;  /* 0x0000001016167228 */ /* 0x008fcc0000000000 */
[----:B------:R-:W-:Y:S02]  /*3090*/  FSEL R18, R18, R20, !P3 ;  /* 0x0000001412127208 */ /* 0x000fe40005800000 */
[----:B------:R-:W-:-:S03]  /*30a0*/  FSEL R19, R19, R21, !P3 ;  /* 0x0000001513137208 */ /* 0x000fc60005800000 */
[----:B------:R-:W-:Y:S01]  /*30b0*/  SHFL.UP PT, R20, R18, 0x8, RZ ;  /* 0x0500000012147989 */ /* 0x000fe200000e00ff */
[----:B-----5:R-:W-:Y:S01]  /*30c0*/  DFMA R26, R26, R16, R6 ;  /* 0x000000101a1a722b */ /* 0x020fe20000000006 */
[----:B------:R-:W-:Y:S02]  /*30d0*/  FSEL R16, R16, R22, !P2 ;  /* 0x0000001610107208 */ /* 0x000fe40005000000 */
[----:B------:R-:W3:Y:S01]  /*30e0*/  SHFL.UP PT, R21, R19, 0x8, RZ ;  /* 0x0500000013157989 */ /* 0x000ee200000e00ff */
[----:B------:R-:W-:-:S03]  /*30f0*/  FSEL R17, R17, R23, !P2 ;  /* 0x0000001711117208 */ /* 0x000fc60005000000 */
[----:B------:R-:W-:Y:S03]  /*3100*/  SHFL.UP PT, R22, R16, 0x4, RZ ;  /* 0x0480000010167989 */ /* 0x000fe600000e00ff */
[----:B------:R-:W-:Y:S01]  /*3110*/  FSEL R7, R7, R27, !P2 ;  /* 0x0000001b07077208 */ /* 0x000fe20005000000 */
[----:B0-----:R-:W-:Y:S01]  /*3120*/  DFMA R30, R24, R18, R8 ;  /* 0x00000012181e722b */ /* 0x001fe20000000008 */
[----:B------:R-:W-:Y:S01]  /*3130*/  FSEL R6, R6, R26, !P2 ;  /* 0x0000001a06067208 */ /* 0x000fe20005000000 */
[----:B------:R-:W0:Y:S01]  /*3140*/  SHFL.UP PT, R23, R17, 0x4, RZ ;  /* 0x0480000011177989 */ /* 0x000e2200000e00ff */
[----:B------:R-:W-:-:S03]  /*3150*/  ISETP.GE.U32.AND P2, PT, R28, 0x8, PT ;  /* 0x000000081c00780c */ /* 0x000fc60003f46070 */
[----:B------:R-:W-:Y:S04]  /*3160*/  SHFL.UP PT, R25, R7, 0x4, RZ ;  /* 0x0480000007197989 */ /* 0x000fe800000e00ff */
[----:B------:R-:W5:Y:S01]  /*3170*/  SHFL.UP PT, R24, R6, 0x4, RZ ;  /* 0x0480000006187989 */ /* 0x000f6200000e00ff */
[----:B------:R-:W-:Y:S02]  /*3180*/  FSEL R9, R9, R31, !P2 ;  /* 0x0000001f09097208 */ /* 0x000fe40005000000 */
[----:B------:R-:W-:Y:S01]  /*3190*/  FSEL R8, R8, R30, !P2 ;  /* 0x0000001e08087208 */ /* 0x000fe20005000000 */
[----:B---3--:R-:W-:Y:S02]  /*31a0*/  DMUL R20, R20, R18 ;  /* 0x0000001214147228 */ /* 0x008fe40000000000 */
[----:B------:R-:W-:Y:S04]  /*31b0*/  SHFL.UP PT, R27, R9, 0x10, RZ ;  /* 0x06000000091b7989 */ /* 0x000fe800000e00ff */
[----:B------:R-:W3:Y:S01]  /*31c0*/  SHFL.UP PT, R26, R8, 0x10, RZ ;  /* 0x06000000081a7989 */ /* 0x000ee200000e00ff */
[----:B0-----:R-:W-:-:S03]  /*31d0*/  DMUL R22, R22, R16 ;  /* 0x0000001016167228 */ /* 0x001fc60000000000 */
[----:B------:R-:W-:Y:S02]  /*31e0*/  FSEL R18, R18, R20, !P2 ;  /* 0x0000001412127208 */ /* 0x000fe40005000000 */
[----:B------:R-:W-:-:S03]  /*31f0*/  FSEL R19, R19, R21, !P2 ;  /* 0x0000001513137208 */ /* 0x000fc60005000000 */
[----:B------:R-:W-:Y:S01]  /*3200*/  SHFL.UP PT, R20, R18, 0x10, RZ ;  /* 0x0600000012147989 */ /* 0x000fe200000e00ff */
[----:B-----5:R-:W-:Y:S01]  /*3210*/  DFMA R24, R24, R16, R6 ;  /* 0x000000101818722b */ /* 0x020fe20000000006 */
[----:B------:R-:W-:Y:S02]  /*3220*/  FSEL R16, R16, R22, !P3 ;  /* 0x0000001610107208 */ /* 0x000fe40005800000 */
[----:B------:R-:W0:Y:S01]  /*3230*/  SHFL.UP PT, R21, R19, 0x10, RZ ;  /* 0x0600000013157989 */ /* 0x000e2200000e00ff */
[----:B------:R-:W-:-:S06]  /*3240*/  FSEL R17, R17, R23, !P3 ;  /* 0x0000001711117208 */ /* 0x000fcc0005800000 */
[----:B------:R-:W-:Y:S01]  /*3250*/  FSEL R23, R7, R25, !P3 ;  /* 0x0000001907177208 */ /* 0x000fe20005800000 */
[-C--:B---3--:R-:W-:Y:S01]  /*3260*/  DFMA R26, R26, R18.reuse, R8 ;  /* 0x000000121a1a722b */ /* 0x088fe20000000008 */
[----:B------:R-:W-:Y:S01]  /*3270*/  FSEL R22, R6, R24, !P3 ;  /* 0x0000001806167208 */ /* 0x000fe20005800000 */
[----:B------:R-:W-:Y:S04]  /*3280*/  SHFL.UP PT, R7, R17, 0x8, RZ ;  /* 0x0500000011077989 */ /* 0x000fe800000e00ff */
[----:B------:R-:W3:Y:S04]  /*3290*/  SHFL.UP PT, R6, R16, 0x8, RZ ;  /* 0x0500000010067989 */ /* 0x000ee800000e00ff */
[----:B------:R-:W-:Y:S04]  /*32a0*/  SHFL.UP PT, R25, R23, 0x8, RZ ;  /* 0x0500000017197989 */ /* 0x000fe800000e00ff */
[----:B------:R-:W5:Y:S01]  /*32b0*/  SHFL.UP PT, R24, R22, 0x8, RZ ;  /* 0x0500000016187989 */ /* 0x000f6200000e00ff */
[----:B0-----:R-:W-:-:S02]  /*32c0*/  DMUL R20, R20, R18 ;  /* 0x0000001214147228 */ /* 0x001fc40000000000 */
[-C--:B---3--:R-:W-:Y:S02]  /*32d0*/  DMUL R6, R6, R16.reuse ;  /* 0x0000001006067228 */ /* 0x088fe40000000000 */
[----:B-----5:R-:W-:-:S08]  /*32e0*/  DFMA R24, R24, R16, R22 ;  /* 0x000000101818722b */ /* 0x020fd00000000016 */
[----:B------:R-:W-:Y:S02]  /*32f0*/  FSEL R7, R17, R7, !P2 ;  /* 0x0000000711077208 */ /* 0x000fe40005000000 */
[----:B------:R-:W-:-:S03]  /*3300*/  FSEL R6, R16, R6, !P2 ;  /* 0x0000000610067208 */ /* 0x000fc60005000000 */
[----:B------:R-:W-:Y:S01]  /*3310*/  SHFL.UP PT, R31, R7, 0x10, RZ ;  /* 0x06000000071f7989 */ /* 0x000fe200000e00ff */
[----:B------:R-:W-:-:S03]  /*3320*/  FSEL R24, R22, R24, !P2 ;  /* 0x0000001816187208 */ /* 0x000fc60005000000 */
[----:B------:R-:W0:Y:S01]  /*3330*/  SHFL.UP PT, R30, R6, 0x10, RZ ;  /* 0x06000000061e7989 */ /* 0x000e2200000e00ff */
[----:B------:R-:W-:Y:S01]  /*3340*/  FSEL R25, R23, R25, !P2 ;  /* 0x0000001917197208 */ /* 0x000fe20005000000 */
[----:B------:R-:W-:Y:S01]  /*3350*/  IMAD.MOV.U32 R23, RZ, RZ, 0x20 ;  /* 0x00000020ff177424 */ /* 0x000fe200078e00ff */
[----:B------:R-:W-:Y:S01]  /*3360*/  ISETP.GE.U32.AND P2, PT, R28, 0x10, PT ;  /* 0x000000101c00780c */ /* 0x000fe20003f46070 */
[----:B------:R-:W-:Y:S03]  /*3370*/  SHFL.UP PT, R16, R24, 0x10, RZ ;  /* 0x0600000018107989 */ /* 0x000fe600000e00ff */
[----:B------:R-:W-:Y:S01]  /*3380*/  FSEL R18, R18, R20, !P2 ;  /* 0x0000001412127208 */ /* 0x000fe20005000000 */
[----:B------:R-:W3:Y:S01]  /*3390*/  SHFL.UP PT, R17, R25, 0x10, RZ ;  /* 0x0600000019117989 */ /* 0x000ee200000e00ff */
[----:B------:R-:W-:Y:S01]  /*33a0*/  FSEL R19, R19, R21, !P2 ;  /* 0x0000001513137208 */ /* 0x000fe20005000000 */
[----:B------:R-:W-:Y:S01]  /*33b0*/  VIADD R21, R13, 0xffffffff ;  /* 0xffffffff0d157836 */ /* 0x000fe20000000000 */
[----:B------:R-:W-:-:S02]  /*33c0*/  FSEL R8, R8, R26, !P2 ;  /* 0x0000001a08087208 */ /* 0x000fc40005000000 */
[----:B------:R-:W-:Y:S02]  /*33d0*/  FSEL R9, R9, R27, !P2 ;  /* 0x0000001b09097208 */ /* 0x000fe40005000000 */
[----:B------:R-:W-:-:S04]  /*33e0*/  SHF.R.S32.HI R13, RZ, 0x1f, R12 ;  /* 0x0000001fff0d7819 */ /* 0x000fc8000001140c */
[----:B-12---:R-:W-:Y:S02]  /*33f0*/  DFMA R8, R4, R18, R8 ;  /* 0x000000120408722b */ /* 0x006fe40000000008 */
[----:B0-----:R-:W-:-:S04]  /*3400*/  DMUL R30, R30, R6 ;  /* 0x000000061e1e7228 */ /* 0x001fc80000000000 */
[----:B------:R0:W1:Y:S01]  /*3410*/  @!P1 F2F.F32.F64 R19, R8 ;  /* 0x0000000800139310 */ /* 0x0000620000301000 */
[----:B------:R-:W-:Y:S04]  /*3420*/  SHFL.IDX PT, R5, R9, R21, 0x1f ;  /* 0x00001f1509057589 */ /* 0x000fe800000e0000 */
[----:B------:R0:W2:Y:S01]  /*3430*/  SHFL.IDX PT, R4, R8, R21, 0x1f ;  /* 0x00001f1508047589 */ /* 0x0000a200000e0000 */
[----:B---3--:R-:W-:Y:S01]  /*3440*/  DFMA R16, R16, R6, R24 ;  /* 0x000000061010722b */ /* 0x008fe20000000018 */
[----:B------:R-:W-:Y:S02]  /*3450*/  FSEL R6, R6, R30, !P2 ;  /* 0x0000001e06067208 */ /* 0x000fe40005000000 */
[----:B------:R-:W-:Y:S01]  /*3460*/  FSEL R7, R7, R31, !P2 ;  /* 0x0000001f07077208 */ /* 0x000fe20005000000 */
[----:B0-----:R-:W-:-:S06]  /*3470*/  VIADD R8, R11, 0x20 ;  /* 0x000000200b087836 */ /* 0x001fcc0000000000 */
[----:B------:R-:W-:Y:S01]  /*3480*/  FSEL R16, R24, R16, !P2 ;  /* 0x0000001018107208 */ /* 0x000fe20005000000 */
[----:B------:R-:W-:Y:S01]  /*3490*/  VIADD R11, R11, 0x40 ;  /* 0x000000400b0b7836 */ /* 0x000fe20000000000 */
[----:B------:R-:W-:-:S06]  /*34a0*/  FSEL R17, R25, R17, !P2 ;  /* 0x0000001119117208 */ /* 0x000fcc0005000000 */
[----:B--2---:R-:W-:Y:S01]  /*34b0*/  DFMA R16, R4, R6, R16 ;  /* 0x000000060410722b */ /* 0x004fe20000000010 */
[----:B------:R-:W-:Y:S01]  /*34c0*/  VIADDMNMX R6, R10, -R23, 0x20, PT ;  /* 0x000000200a067446 */ /* 0x000fe20003800917 */
[----:B------:R-:W-:-:S04]  /*34d0*/  IMAD.WIDE.U32 R4, R0, UR4, R12 ;  /* 0x0000000400047c25 */ /* 0x000fc8000f8e000c */
[----:B------:R-:W0:Y:S01]  /*34e0*/  @!P0 F2F.F32.F64 R13, R16 ;  /* 0x00000010000d8310 */ /* 0x000e220000301000 */
[----:B------:R-:W-:Y:S01]  /*34f0*/  VIADD R21, R6, 0xffffffff ;  /* 0xffffffff06157836 */ /* 0x000fe20000000000 */
[----:B----4-:R-:W-:Y:S01]  /*3500*/  LEA R6, P2, R4, UR8, 0x2 ;  /* 0x0000000804067c11 */ /* 0x010fe2000f8410ff */
[----:B------:R-:W-:Y:S02]  /*3510*/  VIADD R10, R10, 0xffffffc0 ;  /* 0xffffffc00a0a7836 */ /* 0x000fe40000000000 */
[----:B------:R-:W-:Y:S01]  /*3520*/  VIADD R12, R12, 0x40 ;  /* 0x000000400c0c7836 */ /* 0x000fe20000000000 */
[----:B------:R-:W-:Y:S02]  /*3530*/  LEA.HI.X R7, R4, UR9, R5, 0x2, P2 ;  /* 0x0000000904077c11 */ /* 0x000fe400090f1405 */
[----:B------:R2:W3:Y:S04]  /*3540*/  SHFL.IDX PT, R5, R17, R21, 0x1f ;  /* 0x00001f1511057589 */ /* 0x0004e800000e0000 */
[----:B-1----:R2:W-:Y:S04]  /*3550*/  @!P1 STG.E desc[UR6][R6.64], R19 ;  /* 0x0000001306009986 */ /* 0x0025e8000c101906 */
[----:B0-----:R2:W-:Y:S01]  /*3560*/  @!P0 STG.E desc[UR6][R6.64+0x80], R13 ;  /* 0x0000800d06008986 */ /* 0x0015e2000c101906 */
[----:B------:R-:W-:-:S03]  /*3570*/  ISETP.GE.AND P0, PT, R8, UR4, PT ;  /* 0x0000000408007c0c */ /* 0x000fc6000bf06270 */
[----:B------:R2:W0:Y:S10]  /*3580*/  SHFL.IDX PT, R4, R16, R21, 0x1f ;  /* 0x00001f1510047589 */ /* 0x00043400000e0000 */
[----:B--2---:R-:W-:Y:S05]  /*3590*/  @!P0 BRA `(.L_x_94) ;  /* 0xfffffff4007c8947 */ /* 0x004fea000383ffff */
[----:B------:R-:W-:Y:S05]  /*35a0*/  EXIT ;  /* 0x000000000000794d */ /* 0x000fea0003800000 */
        .weak           $__internal_0_$__cuda_sm20_div_rn_f64_full
        .type           $__internal_0_$__cuda_sm20_div_rn_f64_full,@function
        .size           $__internal_0_$__cuda_sm20_div_rn_f64_full,(.L_x_128 - $__internal_0_$__cuda_sm20_div_rn_f64_full)
$__internal_0_$__cuda_sm20_div_rn_f64_full:
[----:B------:R-:W-:Y:S01]  /*35b0*/  FSETP.GEU.AND P0, PT, |R17|, 1.469367938527859385e-39, PT ;  /* 0x001000001100780b */ /* 0x000fe20003f0e200 */
[----:B------:R-:W-:Y:S01]  /*35c0*/  IMAD.MOV.U32 R22, RZ, RZ, R16 ;  /* 0x000000ffff167224 */ /* 0x000fe200078e0010 */
[C---:B------:R-:W-:Y:S01]  /*35d0*/  FSETP.GEU.AND P1, PT, |R21|.reuse, 1.469367938527859385e-39, PT ;  /* 0x001000001500780b */ /* 0x040fe20003f2e200 */
[----:B------:R-:W-:Y:S01]  /*35e0*/  IMAD.MOV.U32 R24, RZ, RZ, 0x1 ;  /* 0x00000001ff187424 */ /* 0x000fe200078e00ff */
[----:B------:R-:W-:Y:S01]  /*35f0*/  LOP3.LUT R18, R21, 0x800fffff, RZ, 0xc0, !PT ;  /* 0x800fffff15127812 */ /* 0x000fe200078ec0ff */
[----:B------:R-:W-:Y:S01]  /*3600*/  BSSY.RECONVERGENT B2, `(.L_x_95) ;  /* 0x0000053000027945 */ /* 0x000fe20003800200 */
[----:B------:R-:W-:Y:S02]  /*3610*/  LOP3.LUT R5, R17, 0x7ff00000, RZ, 0xc0, !PT ;  /* 0x7ff0000011057812 */ /* 0x000fe400078ec0ff */
[----:B------:R-:W-:Y:S01]  /*3620*/  LOP3.LUT R19, R18, 0x3ff00000, RZ, 0xfc, !PT ;  /* 0x3ff0000012137812 */ /* 0x000fe200078efcff */
[----:B------:R-:W-:Y:S01]  /*3630*/  IMAD.MOV.U32 R18, RZ, RZ, R20 ;  /* 0x000000ffff127224 */ /* 0x000fe200078e0014 */
[----:B------:R-:W-:-:S03]  /*3640*/  LOP3.LUT R8, R21, 0x7ff00000, RZ, 0xc0, !PT ;  /* 0x7ff0000015087812 */ /* 0x000fc600078ec0ff */
[----:B------:R-:W-:Y:S01]  /*3650*/  @!P0 LOP3.LUT R6, R21, 0x7ff00000, RZ, 0xc0, !PT ;  /* 0x7ff0000015068812 */ /* 0x000fe200078ec0ff */
[----:B------:R-:W-:Y:S01]  /*3660*/  @!P0 IMAD.MOV.U32 R36, RZ, RZ, RZ ;  /* 0x000000ffff248224 */ /* 0x000fe200078e00ff */
[----:B------:R-:W-:Y:S01]  /*3670*/  @!P1 DMUL R18, R20, 8.98846567431157953865e+307 ;  /* 0x7fe0000014129828 */ /* 0x000fe20000000000 */
[C---:B------:R-:W-:Y:S02]  /*3680*/  ISETP.GE.U32.AND P3, PT, R5.reuse, R8, PT ;  /* 0x000000080500720c */ /* 0x040fe40003f66070 */
[----:B------:R-:W-:Y:S01]  /*3690*/  @!P0 ISETP.GE.U32.AND P2, PT, R5, R6, PT ;  /* 0x000000060500820c */ /* 0x000fe20003f46070 */
[----:B------:R-:W-:Y:S02]  /*36a0*/  IMAD.MOV.U32 R6, RZ, RZ, 0x1ca00000 ;  /* 0x1ca00000ff067424 */ /* 0x000fe400078e00ff */
[----:B------:R-:W0:Y:S03]  /*36b0*/  MUFU.RCP64H R25, R19 ;  /* 0x0000001300197308 */ /* 0x000e260000001800 */
[----:B------:R-:W-:-:S02]  /*36c0*/  @!P0 SEL R7, R6, 0x63400000, !P2 ;  /* 0x6340000006078807 */ /* 0x000fc40005000000 */
[----:B------:R-:W-:Y:S02]  /*36d0*/  SEL R23, R6, 0x63400000, !P3 ;  /* 0x6340000006177807 */ /* 0x000fe40005800000 */
[--C-:B------:R-:W-:Y:S02]  /*36e0*/  @!P0 LOP3.LUT R7, R7, 0x80000000, R17.reuse, 0xf8, !PT ;  /* 0x8000000007078812 */ /* 0x100fe400078ef811 */
[----:B------:R-:W-:Y:S02]  /*36f0*/  LOP3.LUT R23, R23, 0x800fffff, R17, 0xf8, !PT ;  /* 0x800fffff17177812 */ /* 0x000fe400078ef811 */
[----:B------:R-:W-:Y:S01]  /*3700*/  @!P0 LOP3.LUT R37, R7, 0x100000, RZ, 0xfc, !PT ;  /* 0x0010000007258812 */ /* 0x000fe200078efcff */
[----:B------:R-:W-:Y:S01]  /*3710*/  IMAD.MOV.U32 R7, RZ, RZ, R5 ;  /* 0x000000ffff077224 */ /* 0x000fe200078e0005 */
[----:B------:R-:W-:-:S04]  /*3720*/  @!P1 LOP3.LUT R8, R19, 0x7ff00000, RZ, 0xc0, !PT ;  /* 0x7ff0000013089812 */ /* 0x000fc800078ec0ff */
[----:B------:R-:W-:Y:S02]  /*3730*/  @!P0 DFMA R22, R22, 2, -R36 ;  /* 0x400000001616882b */ /* 0x000fe40000000824 */
[----:B0-----:R-:W-:-:S08]  /*3740*/  DFMA R36, R24, -R18, 1 ;  /* 0x3ff000001824742b */ /* 0x001fd00000000812 */
[----:B------:R-:W-:Y:S01]  /*3750*/  DFMA R36, R36, R36, R36 ;  /* 0x000000242424722b */ /* 0x000fe20000000024 */
[----:B------:R-:W-:-:S05]  /*3760*/  @!P0 LOP3.LUT R7, R23, 0x7ff00000, RZ, 0xc0, !PT ;  /* 0x7ff0000017078812 */ /* 0x000fca00078ec0ff */
[----:B------:R-:W-:Y:S02]  /*3770*/  VIADD R9, R7, 0xffffffff ;  /* 0xffffffff07097836 */ /* 0x000fe40000000000 */
[----:B------:R-:W-:-:S03]  /*3780*/  DFMA R24, R24, R36, R24 ;  /* 0x000000241818722b */ /* 0x000fc60000000018 */
[----:B------:R-:W-:Y:S01]  /*3790*/  ISETP.GT.U32.AND P0, PT, R9, 0x7feffffe, PT ;  /* 0x7feffffe0900780c */ /* 0x000fe20003f04070 */
[----:B------:R-:W-:-:S04]  /*37a0*/  VIADD R9, R8, 0xffffffff ;  /* 0xffffffff08097836 */ /* 0x000fc80000000000 */
[----:B------:R-:W-:Y:S01]  /*37b0*/  DFMA R38, R24, -R18, 1 ;  /* 0x3ff000001826742b */ /* 0x000fe20000000812 */
[----:B------:R-:W-:-:S07]  /*37c0*/  ISETP.GT.U32.OR P0, PT, R9, 0x7feffffe, P0 ;  /* 0x7feffffe0900780c */ /* 0x000fce0000704470 */
[----:B------:R-:W-:-:S08]  /*37d0*/  DFMA R38, R24, R38, R24 ;  /* 0x000000261826722b */ /* 0x000fd00000000018 */
[----:B------:R-:W-:-:S08]  /*37e0*/  DMUL R36, R38, R22 ;  /* 0x0000001626247228 */ /* 0x000fd00000000000 */
[----:B------:R-:W-:-:S08]  /*37f0*/  DFMA R24, R36, -R18, R22 ;  /* 0x800000122418722b */ /* 0x000fd00000000016 */
[----:B------:R-:W-:Y:S01]  /*3800*/  DFMA R24, R38, R24, R36 ;  /* 0x000000182618722b */ /* 0x000fe20000000024 */
[----:B------:R-:W-:Y:S10]  /*3810*/  @P0 BRA `(.L_x_96) ;  /* 0x0000000000700947 */ /* 0x000ff40003800000 */
[----:B------:R-:W-:-:S04]  /*3820*/  LOP3.LUT R8, R21, 0x7ff00000, RZ, 0xc0, !PT ;  /* 0x7ff0000015087812 */ /* 0x000fc800078ec0ff */
[CC--:B------:R-:W-:Y:S02]  /*3830*/  VIADDMNMX R7, R5.reuse, -R8.reuse, 0xb9600000, !PT ;  /* 0xb960000005077446 */ /* 0x0c0fe40007800908 */
[----:B------:R-:W-:Y:S01]  /*3840*/  ISETP.GE.U32.AND P0, PT, R5, R8, PT ;  /* 0x000000080500720c */ /* 0x000fe20003f06070 */
[----:B------:R-:W-:Y:S01]  /*3850*/  IMAD.MOV.U32 R8, RZ, RZ, RZ ;  /* 0x000000ffff087224 */ /* 0x000fe200078e00ff */
[----:B------:R-:W-:Y:S02]  /*3860*/  VIMNMX R7, PT, PT, R7, 0x46a00000, PT ;  /* 0x46a0000007077848 */ /* 0x000fe40003fe0100 */
[----:B------:R-:W-:-:S05]  /*3870*/  SEL R6, R6, 0x63400000, !P0 ;  /* 0x6340000006067807 */ /* 0x000fca0004000000 */
[----:B------:R-:W-:-:S04]  /*3880*/  IMAD.IADD R6, R7, 0x1, -R6 ;  /* 0x0000000107067824 */ /* 0x000fc800078e0a06 */
[----:B------:R-:W-:-:S06]  /*3890*/  VIADD R9, R6, 0x7fe00000 ;  /* 0x7fe0000006097836 */ /* 0x000fcc0000000000 */
[----:B------:R-:W-:-:S10]  /*38a0*/  DMUL R36, R24, R8 ;  /* 0x0000000818247228 */ /* 0x000fd40000000000 */
[----:B------:R-:W-:-:S13]  /*38b0*/  FSETP.GTU.AND P0, PT, |R37|, 1.469367938527859385e-39, PT ;  /* 0x001000002500780b */ /* 0x000fda0003f0c200 */
[----:B------:R-:W-:Y:S05]  /*38c0*/  @P0 BRA `(.L_x_97) ;  /* 0x0000000000980947 */ /* 0x000fea0003800000 */
[----:B------:R-:W-:Y:S01]  /*38d0*/  DFMA R18, R24, -R18, R22 ;  /* 0x800000121812722b */ /* 0x000fe20000000016 */
[----:B------:R-:W-:-:S09]  /*38e0*/  IMAD.MOV.U32 R16, RZ, RZ, RZ ;  /* 0x000000ffff107224 */ /* 0x000fd200078e00ff */
[C---:B------:R-:W-:Y:S02]  /*38f0*/  FSETP.NEU.AND P0, PT, R19.reuse, RZ, PT ;  /* 0x000000ff1300720b */ /* 0x040fe40003f0d000 */
[----:B------:R-:W-:-:S04]  /*3900*/  LOP3.LUT R20, R19, 0x80000000, R21, 0x48, !PT ;  /* 0x8000000013147812 */ /* 0x000fc800078e4815 */
[----:B------:R-:W-:-:S07]  /*3910*/  LOP3.LUT R17, R20, R9, RZ, 0xfc, !PT ;  /* 0x0000000914117212 */ /* 0x000fce00078efcff */
[----:B------:R-:W-:Y:S05]  /*3920*/  @!P0 BRA `(.L_x_97) ;  /* 0x0000000000808947 */ /* 0x000fea0003800000 */
[----:B------:R-:W-:Y:S01]  /*3930*/  IMAD.MOV R9, RZ, RZ, -R6 ;  /* 0x000000ffff097224 */ /* 0x000fe200078e0a06 */
[----:B------:R-:W-:Y:S01]  /*3940*/  IADD3 R6, PT, PT, -R6, -0x43300000, RZ ;  /* 0xbcd0000006067810 */ /* 0x000fe20007ffe1ff */
[----:B------:R-:W-:-:S06]  /*3950*/  IMAD.MOV.U32 R8, RZ, RZ, RZ ;  /* 0x000000ffff087224 */ /* 0x000fcc00078e00ff */
[----:B------:R-:W-:Y:S02]  /*3960*/  DFMA R8, R36, -R8, R24 ;  /* 0x800000082408722b */ /* 0x000fe40000000018 */
[----:B------:R-:W-:-:S08]  /*3970*/  DMUL.RP R24, R24, R16 ;  /* 0x0000001018187228 */ /* 0x000fd00000008000 */
[----:B------:R-:W-:Y:S02]  /*3980*/  FSETP.NEU.AND P0, PT, |R9|, R6, PT ;  /* 0x000000060900720b */ /* 0x000fe40003f0d200 */
[----:B------:R-:W-:Y:S02]  /*3990*/  LOP3.LUT R20, R25, R20, RZ, 0x3c, !PT ;  /* 0x0000001419147212 */ /* 0x000fe400078e3cff */
[----:B------:R-:W-:Y:S02]  /*39a0*/  FSEL R6, R24, R36, !P0 ;  /* 0x0000002418067208 */ /* 0x000fe40004000000 */
[----:B------:R-:W-:-:S03]  /*39b0*/  FSEL R37, R20, R37, !P0 ;  /* 0x0000002514257208 */ /* 0x000fc60004000000 */
[----:B------:R-:W-:Y:S01]  /*39c0*/  IMAD.MOV.U32 R36, RZ, RZ, R6 ;  /* 0x000000ffff247224 */ /* 0x000fe200078e0006 */
[----:B------:R-:W-:Y:S06]  /*39d0*/  BRA `(.L_x_97) ;  /* 0x0000000000547947 */ /* 0x000fec0003800000 */
.L_x_96:
[----:B------:R-:W-:-:S14]  /*39e0*/  DSETP.NAN.AND P0, PT, R16, R16, PT ;  /* 0x000000101000722a */ /* 0x000fdc0003f08000 */
[----:B------:R-:W-:Y:S05]  /*39f0*/  @P0 BRA `(.L_x_98) ;  /* 0x0000000000440947 */ /* 0x000fea0003800000 */
[----:B------:R-:W-:-:S14]  /*3a00*/  DSETP.NAN.AND P0, PT, R20, R20, PT ;  /* 0x000000141400722a */ /* 0x000fdc0003f08000 */
[----:B------:R-:W-:Y:S05]  /*3a10*/  @P0 BRA `(.L_x_99) ;  /* 0x0000000000300947 */ /* 0x000fea0003800000 */
[----:B------:R-:W-:Y:S01]  /*3a20*/  ISETP.NE.AND P0, PT, R7, R8, PT ;  /* 0x000000080700720c */ /* 0x000fe20003f05270 */
[----:B------:R-:W-:Y:S02]  /*3a30*/  IMAD.MOV.U32 R36, RZ, RZ, 0x0 ;  /* 0x00000000ff247424 */ /* 0x000fe400078e00ff */
[----:B------:R-:W-:-:S10]  /*3a40*/  IMAD.MOV.U32 R37, RZ, RZ, -0x80000 ;  /* 0xfff80000ff257424 */ /* 0x000fd400078e00ff */
[----:B------:R-:W-:Y:S05]  /*3a50*/  @!P0 BRA `(.L_x_97) ;  /* 0x0000000000348947 */ /* 0x000fea0003800000 */
[----:B------:R-:W-:Y:S02]  /*3a60*/  ISETP.NE.AND P0, PT, R7, 0x7ff00000, PT ;  /* 0x7ff000000700780c */ /* 0x000fe40003f05270 */
[----:B------:R-:W-:Y:S02]  /*3a70*/  LOP3.LUT R37, R17, 0x80000000, R21, 0x48, !PT ;  /* 0x8000000011257812 */ /* 0x000fe400078e4815 */
[----:B------:R-:W-:-:S13]  /*3a80*/  ISETP.EQ.OR P0, PT, R8, RZ, !P0 ;  /* 0x000000ff0800720c */ /* 0x000fda0004702670 */
[----:B------:R-:W-:Y:S01]  /*3a90*/  @P0 LOP3.LUT R5, R37, 0x7ff00000, RZ, 0xfc, !PT ;  /* 0x7ff0000025050812 */ /* 0x000fe200078efcff */
[----:B------:R-:W-:Y:S02]  /*3aa0*/  @!P0 IMAD.MOV.U32 R36, RZ, RZ, RZ ;  /* 0x000000ffff248224 */ /* 0x000fe400078e00ff */
[----:B------:R-:W-:Y:S02]  /*3ab0*/  @P0 IMAD.MOV.U32 R36, RZ, RZ, RZ ;  /* 0x000000ffff240224 */ /* 0x000fe400078e00ff */
[----:B------:R-:W-:Y:S01]  /*3ac0*/  @P0 IMAD.MOV.U32 R37, RZ, RZ, R5 ;  /* 0x000000ffff250224 */ /* 0x000fe200078e0005 */
[----:B------:R-:W-:Y:S06]  /*3ad0*/  BRA `(.L_x_97) ;  /* 0x0000000000147947 */ /* 0x000fec0003800000 */
.L_x_99:
[----:B------:R-:W-:Y:S01]  /*3ae0*/  LOP3.LUT R37, R21, 0x80000, RZ, 0xfc, !PT ;  /* 0x0008000015257812 */ /* 0x000fe200078efcff */
[----:B------:R-:W-:Y:S01]  /*3af0*/  IMAD.MOV.U32 R36, RZ, RZ, R20 ;  /* 0x000000ffff247224 */ /* 0x000fe200078e0014 */
[----:B------:R-:W-:Y:S06]  /*3b00*/  BRA `(.L_x_97) ;  /* 0x0000000000087947 */ /* 0x000fec0003800000 */
.L_x_98:
[----:B------:R-:W-:Y:S01]  /*3b10*/  LOP3.LUT R37, R17, 0x80000, RZ, 0xfc, !PT ;  /* 0x0008000011257812 */ /* 0x000fe200078efcff */
[----:B------:R-:W-:-:S07]  /*3b20*/  IMAD.MOV.U32 R36, RZ, RZ, R16 ;  /* 0x000000ffff247224 */ /* 0x000fce00078e0010 */
.L_x_97:
[----:B------:R-:W-:Y:S05]  /*3b30*/  BSYNC.RECONVERGENT B2 ;  /* 0x0000000000027941 */ /* 0x000fea0003800200 */
.L_x_95:
[----:B------:R-:W-:-:S04]  /*3b40*/  IMAD.MOV.U32 R5, RZ, RZ, 0x0 ;  /* 0x00000000ff057424 */ /* 0x000fc800078e00ff */
[----:B------:R-:W-:Y:S05]  /*3b50*/  RET.REL.NODEC R4 `(ema_batch_f64_to_f32) ;  /* 0xffffffc404287950 */ /* 0x000fea0003c3ffff */
.L_x_100:
        /* <DEDUP_REMOVED lines=10> */
.L_x_128:


//--------------------- .text.ema_batch_f32       --------------------------
	.section	.text.ema_batch_f32,"ax",@progbits
	.align	128
        .global         ema_batch_f32
        .type           ema_batch_f32,@function
        .size           ema_batch_f32,(.L_x_132 - ema_batch_f32)
        .other          ema_batch_f32,@"STO_CUDA_ENTRY STV_DEFAULT"
ema_batch_f32:
.text.ema_batch_f32:
[----:B------:R-:W-:Y:S01]  /*0000*/  LDC R1, c[0x0][0x37c] ;  /* 0x0000df00ff017b82 */ /* 0x000fe20000000800 */
[----:B------:R-:W0:Y:S01]  /*0010*/  S2R R0, SR_CTAID.X ;  /* 0x0000000000007919 */ /* 0x000e220000002500 */
[----:B------:R-:W1:Y:S01]  /*0020*/  LDCU UR5, c[0x0][0x398] ;  /* 0x00007300ff0577ac */ /* 0x000e620008000800 */
[----:B------:R-:W0:Y:S01]  /*0030*/  LDCU UR4, c[0x0][0x3a0] ;  /* 0x00007400ff0477ac */ /* 0x000e220008000800 */
[----:B-1----:R-:W-:Y:S01]  /*0040*/  IMAD.U32 R13, RZ, RZ, UR5 ;  /* 0x00000005ff0d7e24 */ /* 0x002fe2000f8e00ff */
[----:B0-----:R-:W-:-:S04]  /*0050*/  ISETP.GE.AND P0, PT, R0, UR4, PT ;  /* 0x0000000400007c0c */ /* 0x001fc8000bf06270 */
[----:B------:R-:W-:-:S13]  /*0060*/  ISETP.LT.OR P0, PT, R13, 0x1, P0 ;  /* 0x000000010d00780c */ /* 0x000fda0000701670 */
[----:B------:R-:W-:Y:S05]  /*0070*/  @P0 EXIT ;  /* 0x000000000000094d */ /* 0x000fea0003800000 */
[----:B------:R-:W0:Y:S01]  /*0080*/  LDC.64 R2, c[0x0][0x388] ;  /* 0x0000e200ff027b82 */ /* 0x000e220000000a00 */
[----:B------:R-:W1:Y:S07]  /*0090*/  LDCU.64 UR6, c[0x0][0x358] ;  /* 0x00006b00ff0677ac */ /* 0x000e6e0008000a00 */
[----:B------:R-:W2:Y:S01]  /*00a0*/  LDC R4, c[0x0][0x39c] ;  /* 0x0000e700ff047b82 */ /* 0x000ea20000000800 */
[----:B0-----:R-:W-:-:S05]  /*00b0*/  IMAD.WIDE.U32 R2, R0, 0x4, R2 ;  /* 0x0000000400027825 */ /* 0x001fca00078e0002 */
[----:B-1----:R-:W3:Y:S02]  /*00c0*/  LDG.E.CONSTANT R25, desc[UR6][R2.64] ;  /* 0x0000000602197981 */ /* 0x002ee4000c1e9900 */
[----:B---3--:R-:W-:-:S04]  /*00d0*/  ISETP.GE.AND P0, PT, R25, 0x1, PT ;  /* 0x000000011900780c */ /* 0x008fc80003f06270 */
[----:B--2---:R-:W-:-:S13]  /*00e0*/  ISETP.GE.OR P0, PT, R4, R13, !P0 ;  /* 0x0000000d0400720c */ /* 0x004fda0004706670 */
[----:B------:R-:W-:Y:S05]  /*00f0*/  @P0 EXIT ;  /* 0x000000000000094d */ /* 0x000fea0003800000 */
[----:B------:R-:W0:Y:S02]  /*0100*/  LDC.64 R6, c[0x0][0x390] ;  /* 0x0000e400ff067b82 */ /* 0x000e240000000a00 */
[----:B0-----:R-:W-:-:S05]  /*0110*/  IMAD.WIDE.U32 R6, R0, 0x4, R6 ;  /* 0x0000000400067825 */ /* 0x001fca00078e0006 */
[----:B------:R0:W5:Y:S01]  /*0120*/  LDG.E.CONSTANT R12, desc[UR6][R6.64] ;  /* 0x00000006060c7981 */ /* 0x000162000c1e9900 */
[----:B------:R-:W1:Y:S01]  /*0130*/  LDCU UR4, c[0x0][0x39c] ;  /* 0x00007380ff0477ac */ /* 0x000e620008000800 */
[----:B------:R-:W-:Y:S01]  /*0140*/  BSSY.RECONVERGENT B0, `(.L_x_101) ;  /* 0x0000012000007945 */ /* 0x000fe20003800200 */
[----:B------:R-:W2:Y:S01]  /*0150*/  S2R R3, SR_TID.X ;  /* 0x0000000000037919 */ /* 0x000ea20000002100 */
[----:B-1----:R-:W-:Y:S01]  /*0160*/  IMAD.U32 R14, RZ, RZ, UR4 ;  /* 0x00000004ff0e7e24 */ /* 0x002fe2000f8e00ff */
[----:B--2---:R-:W-:-:S13]  /*0170*/  ISETP.GE.AND P0, PT, R3, R4, PT ;  /* 0x000000040300720c */ /* 0x004fda0003f06270 */
[----:B0-----:R-:W-:Y:S05]  /*0180*/  @P0 BRA `(.L_x_102) ;  /* 0x0000000000340947 */ /* 0x001fea0003800000 */
[----:B------:R-:W0:Y:S01]  /*0190*/  LDC R2, c[0x0][0x360] ;  /* 0x0000d800ff027b82 */ /* 0x000e220000000800 */
[----:B------:R-:W-:Y:S02]  /*01a0*/  IMAD.MOV.U32 R11, RZ, RZ, R3 ;  /* 0x000000ffff0b7224 */ /* 0x000fe400078e0003 */
[----:B------:R-:W-:-:S05]  /*01b0*/  IMAD.MOV.U32 R15, RZ, RZ, 0x7fc00000 ;  /* 0x7fc00000ff0f7424 */ /* 0x000fca00078e00ff */
[----:B------:R-:W1:Y:S02]  /*01c0*/  LDC.64 R16, c[0x0][0x3a8] ;  /* 0x0000ea00ff107b82 */ /* 0x000e640000000a00 */
.L_x_103:
[--C-:B------:R-:W-:Y:S01]  /*01d0*/  SHF.R.S32.HI R7, RZ, 0x1f, R11.reuse ;  /* 0x0000001fff077819 */ /* 0x100fe2000001140b */
[----:B------:R-:W-:Y:S01]  /*01e0*/  IMAD.MOV.U32 R6, RZ, RZ, R11 ;  /* 0x000000ffff067224 */ /* 0x000fe200078e000b */
[----:B0-----:R-:W-:-:S03]  /*01f0*/  IADD3 R11, PT, PT, R2, R11, RZ ;  /* 0x0000000b020b7210 */ /* 0x001fc60007ffe0ff */
[----:B------:R-:W-:-:S03]  /*0200*/  IMAD.WIDE.U32 R6, R0, R13, R6 ;  /* 0x0000000d00067225 */ /* 0x000fc600078e0006 */
[----:B-12---:R-:W-:-:S04]  /*0210*/  LEA R8, P0, R6, R16, 0x2 ;  /* 0x0000001006087211 */ /* 0x006fc800078010ff */
[----:B------:R-:W-:Y:S02]  /*0220*/  LEA.HI.X R9, R6, R17, R7, 0x2, P0 ;  /* 0x0000001106097211 */ /* 0x000fe400000f1407 */
[----:B------:R-:W-:-:S03]  /*0230*/  ISETP.GE.AND P0, PT, R11, R4, PT ;  /* 0x000000040b00720c */ /* 0x000fc60003f06270 */
[----:B------:R2:W-:Y:S10]  /*0240*/  STG.E desc[UR6][R8.64], R15 ;  /* 0x0000000f08007986 */ /* 0x0005f4000c101906 */
[----:B------:R-:W-:Y:S05]  /*0250*/  @!P0 BRA `(.L_x_103) ;  /* 0xfffffffc00dc8947 */ /* 0x000fea000383ffff */
.L_x_102:
[----:B------:R-:W-:Y:S05]  /*0260*/  BSYNC.RECONVERGENT B0 ;  /* 0x0000000000007941 */ /* 0x000fea0003800200 */
.L_x_101:
[----:B------:R-:W0:Y:S02]  /*0270*/  LDCU UR4, c[0x0][0x360] ;  /* 0x00006c00ff0477ac */ /* 0x000e240008000800 */
[----:B0-----:R-:W-:-:S09]  /*0280*/  UISETP.GT.U32.AND UP0, UPT, UR4, 0x1f, UPT ;  /* 0x0000001f0400788c */ /* 0x001fd2000bf04070 */
[----:B------:R-:W-:Y:S05]  /*0290*/  BRA.U UP0, `(.L_x_104) ;  /* 0x0000001100907547 */ /* 0x000fea000b800000 */
[----:B------:R-:W-:-:S13]  /*02a0*/  ISETP.NE.AND P0, PT, R3, RZ, PT ;  /* 0x000000ff0300720c */ /* 0x000fda0003f05270 */
[----:B------:R-:W-:Y:S05]  /*02b0*/  @P0 EXIT ;  /* 0x000000000000094d */ /* 0x000fea0003800000 */
[----:B------:R-:W0:Y:S08]  /*02c0*/  LDC.64 R2, c[0x0][0x380] ;  /* 0x0000e000ff027b82 */ /* 0x000e300000000a00 */
[----:B--2---:R-:W1:Y:S01]  /*02d0*/  LDC.64 R8, c[0x0][0x3a8] ;  /* 0x0000ea00ff087b82 */ /* 0x004e620000000a00 */
[----:B0-----:R-:W-:-:S05]  /*02e0*/  IMAD.WIDE R2, R4, 0x4, R2 ;  /* 0x0000000404027825 */ /* 0x001fca00078e0202 */
[----:B------:R-:W2:Y:S01]  /*02f0*/  LDG.E R15, desc[UR6][R2.64] ;  /* 0x00000006020f7981 */ /* 0x000ea2000c1e1900 */
[--C-:B------:R-:W-:Y:S01]  /*0300*/  SHF.R.S32.HI R5, RZ, 0x1f, R4.reuse ;  /* 0x0000001fff057819 */ /* 0x100fe20000011404 */
[--C-:B------:R-:W-:Y:S02]  /*0310*/  IMAD.IADD R14, R25, 0x1, R4.reuse ;  /* 0x00000001190e7824 */ /* 0x100fe400078e0204 */
[----:B------:R-:W-:Y:S02]  /*0320*/  VIADD R23, R4, 0x1 ;  /* 0x0000000104177836 */ /* 0x000fe40000000000 */
[-C--:B------:R-:W-:Y:S01]  /*0330*/  IMAD.WIDE.U32 R6, R0, R13.reuse, R4 ;  /* 0x0000000d00067225 */ /* 0x080fe200078e0004 */
[----:B------:R-:W-:Y:S02]  /*0340*/  VIMNMX R16, PT, PT, R14, R13, PT ;  /* 0x0000000d0e107248 */ /* 0x000fe40003fe0100 */
[----:B-1----:R-:W-:-:S04]  /*0350*/  LEA R10, P0, R6, R8, 0x2 ;  /* 0x00000008060a7211 */ /* 0x002fc800078010ff */
[----:B------:R-:W-:Y:S02]  /*0360*/  LEA.HI.X R11, R6, R9, R7, 0x2, P0 ;  /* 0x00000009060b7211 */ /* 0x000fe400000f1407 */
[----:B------:R-:W-:-:S03]  /*0370*/  ISETP.GE.AND P0, PT, R23, R16, PT ;  /* 0x000000101700720c */ /* 0x000fc60003f06270 */
[----:B--2---:R0:W-:Y:S10]  /*0380*/  STG.E desc[UR6][R10.64], R15 ;  /* 0x0000000f0a007986 */ /* 0x0041f4000c101906 */
[----:B------:R-:W-:Y:S05]  /*0390*/  @P0 BRA `(.L_x_105) ;  /* 0x0000000800d80947 */ /* 0x000fea0003800000 */
[----:B------:R-:W-:Y:S01]  /*03a0*/  IADD3 R2, PT, PT, R16, -0x2, -R4 ;  /* 0xfffffffe10027810 */ /* 0x000fe20007ffe804 */
[----:B0-----:R-:W-:Y:S01]  /*03b0*/  IMAD.MOV.U32 R10, RZ, RZ, 0x1 ;  /* 0x00000001ff0a7424 */ /* 0x001fe200078e00ff */
[----:B------:R-:W-:Y:S02]  /*03c0*/  LOP3.LUT R27, RZ, R4, RZ, 0x33, !PT ;  /* 0x00000004ff1b7212 */ /* 0x000fe400078e33ff */
[----:B------:R-:W-:-:S03]  /*03d0*/  ISETP.GE.U32.AND P0, PT, R2, 0x3, PT ;  /* 0x000000030200780c */ /* 0x000fc60003f06070 */
[----:B------:R-:W-:-:S05]  /*03e0*/  IMAD.IADD R17, R16, 0x1, R27 ;  /* 0x0000000110117824 */ /* 0x000fca00078e021b */
[----:B------:R-:W-:-:S05]  /*03f0*/  LOP3.LUT R17, R17, 0x3, RZ, 0xc0, !PT ;  /* 0x0000000311117812 */ /* 0x000fca00078ec0ff */
[----:B------:R-:W-:Y:S05]  /*0400*/  @!P0 BRA `(.L_x_106) ;  /* 0x0000000800408947 */ /* 0x000fea0003800000 */
[----:B------:R-:W0:Y:S02]  /*0410*/  LDC.64 R2, c[0x0][0x380] ;  /* 0x0000e000ff027b82 */ /* 0x000e240000000a00 */
[----:B0-----:R-:W-:-:S04]  /*0420*/  IADD3 R2, P0, PT, R2, 0x8, RZ ;  /* 0x0000000802027810 */ /* 0x001fc80007f1e0ff */
[----:B------:R-:W-:-:S03]  /*0430*/  IADD3.X R3, PT, PT, RZ, R3, RZ, P0, !PT ;  /* 0x00000003ff037210 */ /* 0x000fc600007fe4ff */
[----:B------:R-:W-:-:S05]  /*0440*/  IMAD.WIDE R6, R23, 0x4, R2 ;  /* 0x0000000417067825 */ /* 0x000fca00078e0202 */
[----:B------:R-:W2:Y:S01]  /*0450*/  LDG.E R18, desc[UR6][R6.64+-0x8] ;  /* 0xfffff80606127981 */ /* 0x000ea2000c1e1900 */
[--C-:B------:R-:W-:Y:S01]  /*0460*/  SHF.R.S32.HI R11, RZ, 0x1f, R23.reuse ;  /* 0x0000001fff0b7819 */ /* 0x100fe20000011417 */
[----:B------:R-:W-:Y:S01]  /*0470*/  IMAD.MOV.U32 R10, RZ, RZ, R23 ;  /* 0x000000ffff0a7224 */ /* 0x000fe200078e0017 */
[----:B------:R-:W-:-:S03]  /*0480*/  IADD3 R19, P1, PT, R8, 0x8, RZ ;  /* 0x0000000808137810 */ /* 0x000fc60007f3e0ff */
[----:B------:R-:W-:-:S04]  /*0490*/  IMAD.WIDE.U32 R10, R0, R13, R10 ;  /* 0x0000000d000a7225 */ /* 0x000fc800078e000a */
[----:B------:R-:W-:Y:S01]  /*04a0*/  IMAD.X R21, RZ, RZ, R9, P1 ;  /* 0x000000ffff157224 */ /* 0x000fe200008e0609 */
[----:B------:R-:W-:-:S04]  /*04b0*/  LEA R8, P1, R10, R19, 0x2 ;  /* 0x000000130a087211 */ /* 0x000fc800078210ff */
[----:B------:R-:W-:Y:S02]  /*04c0*/  LEA.HI.X R9, R10, R21, R11, 0x2, P1 ;  /* 0x000000150a097211 */ /* 0x000fe400008f140b */
[----:B--2---:R-:W-:-:S13]  /*04d0*/  FSETP.NE.AND P0, PT, |R18|, +INF , PT ;  /* 0x7f8000001200780b */ /* 0x004fda0003f05200 */
[----:B------:R-:W-:-:S04]  /*04e0*/  @P0 FADD R18, -R15, R18 ;  /* 0x000000120f120221 */ /* 0x000fc80000000100 */
[----:B------:R-:W-:-:S05]  /*04f0*/  @P0 FFMA R15, R18, 0.5, R15 ;  /* 0x3f000000120f0823 */ /* 0x000fca000000000f */
[----:B------:R0:W-:Y:S04]  /*0500*/  STG.E desc[UR6][R8.64+-0x8], R15 ;  /* 0xfffff80f08007986 */ /* 0x0001e8000c101906 */
[----:B------:R-:W2:Y:S01]  /*0510*/  LDG.E R20, desc[UR6][R6.64+-0x4] ;  /* 0xfffffc0606147981 */ /* 0x000ea2000c1e1900 */
[----:B------:R-:W-:Y:S02]  /*0520*/  IMAD.MOV.U32 R10, RZ, RZ, 0x1 ;  /* 0x00000001ff0a7424 */ /* 0x000fe400078e00ff */
[----:B------:R-:W-:Y:S01]  /*0530*/  @P0 IMAD.MOV.U32 R10, RZ, RZ, 0x2 ;  /* 0x00000002ff0a0424 */ /* 0x000fe200078e00ff */
[----:B------:R-:W-:Y:S02]  /*0540*/  PLOP3.LUT P0, PT, PT, PT, PT, 0x80, 0x8 ;  /* 0x000000000008781c */ /* 0x000fe40003f0f070 */
[----:B--2---:R-:W-:-:S13]  /*0550*/  FSETP.NE.AND P1, PT, |R20|, +INF , PT ;  /* 0x7f8000001400780b */ /* 0x004fda0003f25200 */
[----:B------:R-:W-:Y:S01]  /*0560*/  @P1 IADD3 R10, PT, PT, R10, 0x1, RZ ;  /* 0x000000010a0a1810 */ /* 0x000fe20007ffe0ff */
[----:B------:R-:W-:Y:S02]  /*0570*/  @P1 IMAD.MOV.U32 R18, RZ, RZ, 0x4b800000 ;  /* 0x4b800000ff121424 */ /* 0x000fe400078e00ff */
[----:B------:R-:W-:Y:S01]  /*0580*/  @P1 FADD R20, -R15, R20 ;  /* 0x000000140f141221 */ /* 0x000fe20000000100 */
[----:B------:R-:W-:-:S04]  /*0590*/  @P1 I2FP.F32.S32 R11, R10 ;  /* 0x0000000a000b1245 */ /* 0x000fc80000201400 */
[----:B------:R-:W-:-:S04]  /*05a0*/  @P1 FSETP.GEU.AND P2, PT, |R11|, 1.175494350822287508e-38, PT ;  /* 0x008000000b00180b */ /* 0x000fc80003f4e200 */
[----:B------:R-:W-:Y:S02]  /*05b0*/  @P1 PLOP3.LUT P0, PT, P2, PT, PT, 0x80, 0x8 ;  /* 0x000000000008181c */ /* 0x000fe4000170f070 */
[----:B------:R-:W-:-:S11]  /*05c0*/  @P1 FSEL R18, R18, 1, !P2 ;  /* 0x3f80000012121808 */ /* 0x000fd60005000000 */
[----:B------:R-:W-:-:S06]  /*05d0*/  @!P0 FMUL R11, R11, 16777216 ;  /* 0x4b8000000b0b8820 */ /* 0x000fcc0000400000 */
[----:B------:R-:W1:Y:S02]  /*05e0*/  @P1 MUFU.RCP R11, R11 ;  /* 0x0000000b000b1308 */ /* 0x000e640000001000 */
[----:B-1----:R-:W-:-:S04]  /*05f0*/  @P1 FMUL R18, R11, R18 ;  /* 0x000000120b121220 */ /* 0x002fc80000400000 */
[----:B0-----:R-:W-:-:S05]  /*0600*/  @P1 FFMA R15, R18, R20, R15 ;  /* 0x00000014120f1223 */ /* 0x001fca000000000f */
[----:B------:R0:W-:Y:S04]  /*0610*/  STG.E desc[UR6][R8.64+-0x4], R15 ;  /* 0xfffffc0f08007986 */ /* 0x0001e8000c101906 */
[----:B------:R-:W2:Y:S01]  /*0620*/  LDG.E R18, desc[UR6][R6.64] ;  /* 0x0000000606127981 */ /* 0x000ea2000c1e1900 */
[----:B------:R-:W-:Y:S02]  /*0630*/  PLOP3.LUT P0, PT, PT, PT, PT, 0x80, 0x8 ;  /* 0x000000000008781c */ /* 0x000fe40003f0f070 */
[----:B--2---:R-:W-:-:S13]  /*0640*/  FSETP.NE.AND P1, PT, |R18|, +INF , PT ;  /* 0x7f8000001200780b */ /* 0x004fda0003f25200 */
[----:B------:R-:W-:Y:S02]  /*0650*/  @P1 VIADD R10, R10, 0x1 ;  /* 0x000000010a0a1836 */ /* 0x000fe40000000000 */
[----:B------:R-:W-:Y:S01]  /*0660*/  @P1 FADD R18, -R15, R18 ;  /* 0x000000120f121221 */ /* 0x000fe20000000100 */
[----:B------:R-:W-:Y:S02]  /*0670*/  @P1 IMAD.MOV.U32 R11, RZ, RZ, 0x4b800000 ;  /* 0x4b800000ff0b1424 */ /* 0x000fe400078e00ff */
        /* <DEDUP_REMOVED lines=10> */
[----:B------:R-:W-:-:S05]  /*0720*/  VIADDMNMX R18, R25, R4, R13, PT ;  /* 0x0000000419127246 */ /* 0x000fca000380010d */
[----:B------:R-:W-:Y:S01]  /*0730*/  IMAD.IADD R18, R27, 0x1, R18 ;  /* 0x000000011b127824 */ /* 0x000fe200078e0212 */
[----:B--2---:R-:W-:-:S13]  /*0740*/  FSETP.NE.AND P0, PT, |R6|, +INF , PT ;  /* 0x7f8000000600780b */ /* 0x004fda0003f05200 */
[----:B0-----:R-:W-:Y:S05]  /*0750*/  @!P0 BRA `(.L_x_107) ;  /* 0x0000000000288947 */ /* 0x001fea0003800000 */
[----:B------:R-:W-:Y:S01]  /*0760*/  IADD3 R10, PT, PT, R10, 0x1, RZ ;  /* 0x000000010a0a7810 */ /* 0x000fe20007ffe0ff */
[----:B------:R-:W-:Y:S02]  /*0770*/  IMAD.MOV.U32 R11, RZ, RZ, 0x4b800000 ;  /* 0x4b800000ff0b7424 */ /* 0x000fe400078e00ff */
        /* <DEDUP_REMOVED lines=8> */
.L_x_107:
[----:B------:R-:W-:Y:S01]  /*0800*/  LOP3.LUT R18, R18, 0xfffffffc, RZ, 0xc0, !PT ;  /* 0xfffffffc12127812 */ /* 0x000fe200078ec0ff */
[----:B------:R0:W-:Y:S01]  /*0810*/  STG.E desc[UR6][R8.64+0x4], R15 ;  /* 0x0000040f08007986 */ /* 0x0001e2000c101906 */
[----:B------:R-:W-:Y:S02]  /*0820*/  VIADD R11, R4, 0x4 ;  /* 0x00000004040b7836 */ /* 0x000fe40000000000 */
[----:B------:R-:W-:-:S04]  /*0830*/  IADD3 R18, PT, PT, -R18, 0x4, RZ ;  /* 0x0000000412127810 */ /* 0x000fc80007ffe1ff */
[----:B------:R-:W-:-:S13]  /*0840*/  ISETP.NE.AND P0, PT, R18, RZ, PT ;  /* 0x000000ff1200720c */ /* 0x000fda0003f05270 */
[----:B0-----:R-:W-:Y:S05]  /*0850*/  @!P0 BRA `(.L_x_108) ;  /* 0x0000000400288947 */ /* 0x001fea0003800000 */
[----:B------:R-:W-:Y:S01]  /*0860*/  VIADD R23, R23, 0x4 ;  /* 0x0000000417177836 */ /* 0x000fe20000000000 */
[----:B------:R-:W0:Y:S01]  /*0870*/  LDCU UR4, c[0x0][0x398] ;  /* 0x00007300ff0477ac */ /* 0x000e220008000800 */
[----:B------:R-:W-:-:S05]  /*0880*/  NOP ;  /* 0x0000000000007918 */ /* 0x000fca0000000000 */
.L_x_110:
[----:B------:R-:W-:-:S05]  /*0890*/  IMAD.WIDE R4, R23, 0x4, R2 ;  /* 0x0000000417047825 */ /* 0x000fca00078e0202 */
[----:B------:R-:W2:Y:S01]  /*08a0*/  LDG.E R20, desc[UR6][R4.64+-0x8] ;  /* 0xfffff80604147981 */ /* 0x000ea2000c1e1900 */
[----:B------:R-:W-:Y:S01]  /*08b0*/  PLOP3.LUT P0, PT, PT, PT, PT, 0x80, 0x8 ;  /* 0x000000000008781c */ /* 0x000fe20003f0f070 */
[--C-:B------:R-:W-:Y:S01]  /*08c0*/  IMAD.MOV.U32 R6, RZ, RZ, R23.reuse ;  /* 0x000000ffff067224 */ /* 0x100fe200078e0017 */
[----:B------:R-:W-:Y:S02]  /*08d0*/  SHF.R.S32.HI R7, RZ, 0x1f, R23 ;  /* 0x0000001fff077819 */ /* 0x000fe40000011417 */
[----:B0-----:R-:W-:-:S05]  /*08e0*/  MOV R13, UR4 ;  /* 0x00000004000d7c02 */ /* 0x001fca0008000f00 */
[----:B------:R-:W-:Y:S01]  /*08f0*/  IMAD.WIDE.U32 R8, R0, R13, R6 ;  /* 0x0000000d00087225 */ /* 0x000fe200078e0006 */
        /* <DEDUP_REMOVED lines=8> */
[----:B------:R-:W-:Y:S01]  /*0980*/  @!P0 FMUL R22, R22, 16777216 ;  /* 0x4b80000016168820 */ /* 0x000fe20000400000 */
[----:B------:R-:W-:-:S05]  /*0990*/  LEA R6, P0, R8, R19, 0x2 ;  /* 0x0000001308067211 */ /* 0x000fca00078010ff */
[----:B------:R-:W0:Y:S02]  /*09a0*/  @P1 MUFU.RCP R22, R22 ;  /* 0x0000001600161308 */ /* 0x000e240000001000 */
[----:B0-----:R-:W-:Y:S01]  /*09b0*/  @P1 FMUL R24, R22, R7 ;  /* 0x0000000716181220 */ /* 0x001fe20000400000 */
[----:B------:R-:W-:-:S03]  /*09c0*/  LEA.HI.X R7, R8, R21, R9, 0x2, P0 ;  /* 0x0000001508077211 */ /* 0x000fc600000f1409 */
[----:B------:R-:W-:-:S05]  /*09d0*/  @P1 FFMA R15, R24, R20, R15 ;  /* 0x00000014180f1223 */ /* 0x000fca000000000f */
        /* <DEDUP_REMOVED lines=31> */
[----:B------:R-:W2:Y:S02]  /*0bd0*/  LDG.E R4, desc[UR6][R4.64+0x4] ;  /* 0x0000040604047981 */ /* 0x000ea4000c1e1900 */
[----:B--2---:R-:W-:-:S13]  /*0be0*/  FSETP.NE.AND P0, PT, |R4|, +INF , PT ;  /* 0x7f8000000400780b */ /* 0x004fda0003f05200 */
[----:B0-----:R-:W-:Y:S05]  /*0bf0*/  @!P0 BRA `(.L_x_109) ;  /* 0x0000000000288947 */ /* 0x001fea0003800000 */
[----:B------:R-:W-:Y:S02]  /*0c00*/  VIADD R10, R10, 0x1 ;  /* 0x000000010a0a7836 */ /* 0x000fe40000000000 */
[----:B------:R-:W-:Y:S01]  /*0c10*/  FADD R4, -R15, R4 ;  /* 0x000000040f047221 */ /* 0x000fe20000000100 */
[----:B------:R-:W-:Y:S02]  /*0c20*/  IMAD.MOV.U32 R8, RZ, RZ, 0x4b800000 ;  /* 0x4b800000ff087424 */ /* 0x000fe400078e00ff */
[----:B------:R-:W-:-:S04]  /*0c30*/  I2FP.F32.S32 R5, R10 ;  /* 0x0000000a00057245 */ /* 0x000fc80000201400 */
[----:B------:R-:W-:-:S04]  /*0c40*/  FSETP.GEU.AND P0, PT, |R5|, 1.175494350822287508e-38, PT ;  /* 0x008000000500780b */ /* 0x000fc80003f0e200 */
[----:B------:R-:W-:-:S09]  /*0c50*/  FSEL R8, R8, 1, !P0 ;  /* 0x3f80000008087808 */ /* 0x000fd20004000000 */
[----:B------:R-:W-:-:S06]  /*0c60*/  @!P0 FMUL R5, R5, 16777216 ;  /* 0x4b80000005058820 */ /* 0x000fcc0000400000 */
[----:B------:R-:W0:Y:S02]  /*0c70*/  MUFU.RCP R5, R5 ;  /* 0x0000000500057308 */ /* 0x000e240000001000 */
[----:B0-----:R-:W-:-:S04]  /*0c80*/  FMUL R8, R5, R8 ;  /* 0x0000000805087220 */ /* 0x001fc80000400000 */
[----:B------:R-:W-:-:S07]  /*0c90*/  FFMA R15, R8, R4, R15 ;  /* 0x00000004080f7223 */ /* 0x000fce000000000f */
.L_x_109:
[----:B------:R1:W-:Y:S01]  /*0ca0*/  STG.E desc[UR6][R6.64+0x4], R15 ;  /* 0x0000040f06007986 */ /* 0x0003e2000c101906 */
[----:B------:R-:W-:Y:S01]  /*0cb0*/  VIADD R18, R18, 0x4 ;  /* 0x0000000412127836 */ /* 0x000fe20000000000 */
[----:B------:R-:W-:Y:S01]  /*0cc0*/  IADD3 R11, PT, PT, R11, 0x4, RZ ;  /* 0x000000040b0b7810 */ /* 0x000fe20007ffe0ff */
[----:B------:R-:W-:-:S03]  /*0cd0*/  VIADD R23, R23, 0x4 ;  /* 0x0000000417177836 */ /* 0x000fc60000000000 */
[----:B------:R-:W-:-:S13]  /*0ce0*/  ISETP.NE.AND P0, PT, R18, RZ, PT ;  /* 0x000000ff1200720c */ /* 0x000fda0003f05270 */
[----:B-1----:R-:W-:Y:S05]  /*0cf0*/  @P0 BRA `(.L_x_110) ;  /* 0xfffffff800e40947 */ /* 0x002fea000383ffff */
.L_x_108:
[----:B------:R-:W-:-:S07]  /*0d00*/  VIADD R23, R11, 0x1 ;  /* 0x000000010b177836 */ /* 0x000fce0000000000 */
.L_x_106:
[----:B------:R-:W-:-:S13]  /*0d10*/  ISETP.NE.AND P0, PT, R17, RZ, PT ;  /* 0x000000ff1100720c */ /* 0x000fda0003f05270 */
[----:B------:R-:W-:Y:S05]  /*0d20*/  @!P0 BRA `(.L_x_105) ;  /* 0x0000000000748947 */ /* 0x000fea0003800000 */
[----:B------:R-:W0:Y:S01]  /*0d30*/  LDC.64 R2, c[0x0][0x380] ;  /* 0x0000e000ff027b82 */ /* 0x000e220000000a00 */
[----:B------:R-:W-:Y:S01]  /*0d40*/  IMAD.MOV R17, RZ, RZ, -R17 ;  /* 0x000000ffff117224 */ /* 0x000fe200078e0a11 */
[----:B------:R-:W1:Y:S06]  /*0d50*/  LDCU UR4, c[0x0][0x398] ;  /* 0x00007300ff0477ac */ /* 0x000e6c0008000800 */
[----:B------:R-:W2:Y:S02]  /*0d60*/  LDC.64 R4, c[0x0][0x3a8] ;  /* 0x0000ea00ff047b82 */ /* 0x000ea40000000a00 */
.L_x_112:
[----:B0-----:R-:W-:-:S06]  /*0d70*/  IMAD.WIDE R8, R23, 0x4, R2 ;  /* 0x0000000417087825 */ /* 0x001fcc00078e0202 */
[----:B------:R-:W3:Y:S01]  /*0d80*/  LDG.E R8, desc[UR6][R8.64] ;  /* 0x0000000608087981 */ /* 0x000ee2000c1e1900 */
[----:B------:R-:W-:Y:S01]  /*0d90*/  SHF.R.S32.HI R7, RZ, 0x1f, R23 ;  /* 0x0000001fff077819 */ /* 0x000fe20000011417 */
[----:B-1----:R-:W-:Y:S01]  /*0da0*/  IMAD.U32 R13, RZ, RZ, UR4 ;  /* 0x00000004ff0d7e24 */ /* 0x002fe2000f8e00ff */
[----:B------:R-:W-:-:S05]  /*0db0*/  MOV R6, R23 ;  /* 0x0000001700067202 */ /* 0x000fca0000000f00 */
[----:B------:R-:W-:-:S03]  /*0dc0*/  IMAD.WIDE.U32 R18, R0, R13, R6 ;  /* 0x0000000d00127225 */ /* 0x000fc600078e0006 */
[----:B--2---:R-:W-:-:S04]  /*0dd0*/  LEA R6, P1, R18, R4, 0x2 ;  /* 0x0000000412067211 */ /* 0x004fc800078210ff */
[----:B------:R-:W-:Y:S02]  /*0de0*/  LEA.HI.X R7, R18, R5, R19, 0x2, P1 ;  /* 0x0000000512077211 */ /* 0x000fe400008f1413 */
[----:B---3--:R-:W-:-:S13]  /*0df0*/  FSETP.NE.AND P0, PT, |R8|, +INF , PT ;  /* 0x7f8000000800780b */ /* 0x008fda0003f05200 */
[----:B------:R-:W-:Y:S05]  /*0e00*/  @!P0 BRA `(.L_x_111) ;  /* 0x0000000000288947 */ /* 0x000fea0003800000 */
        /* <DEDUP_REMOVED lines=10> */
.L_x_111:
[----:B------:R3:W-:Y:S01]  /*0eb0*/  STG.E desc[UR6][R6.64], R15 ;  /* 0x0000000f06007986 */ /* 0x0007e2000c101906 */
[----:B------:R-:W-:Y:S02]  /*0ec0*/  VIADD R17, R17, 0x1 ;  /* 0x0000000111117836 */ /* 0x000fe40000000000 */
[----:B------:R-:W-:-:S03]  /*0ed0*/  VIADD R23, R23, 0x1 ;  /* 0x0000000117177836 */ /* 0x000fc60000000000 */
[----:B------:R-:W-:-:S13]  /*0ee0*/  ISETP.NE.AND P0, PT, R17, RZ, PT ;  /* 0x000000ff1100720c */ /* 0x000fda0003f05270 */
[----:B---3--:R-:W-:Y:S05]  /*0ef0*/  @P0 BRA `(.L_x_112) ;  /* 0xfffffffc009c0947 */ /* 0x008fea000383ffff */
.L_x_105:
[----:B------:R-:W-:-:S13]  /*0f00*/  ISETP.GE.AND P0, PT, R14, R13, PT ;  /* 0x0000000d0e00720c */ /* 0x000fda0003f06270 */
[----:B------:R-:W-:Y:S05]  /*0f10*/  @P0 EXIT ;  /* 0x000000000000094d */ /* 0x000fea0003800000 */
[----:B------:R-:W-:Y:S01]  /*0f20*/  IADD3 R2, PT, PT, -R16, R13, RZ ;  /* 0x0000000d10027210 */ /* 0x000fe20007ffe1ff */
[----:B------:R-:W-:-:S03]  /*0f30*/  IMAD.MOV.U32 R18, RZ, RZ, R16 ;  /* 0x000000ffff127224 */ /* 0x000fc600078e0010 */
[----:B------:R-:W-:-:S13]  /*0f40*/  LOP3.LUT P0, R6, R2, 0x3, RZ, 0xc0, !PT ;  /* 0x0000000302067812 */ /* 0x000fda000780c0ff */
[----:B------:R-:W-:Y:S05]  /*0f50*/  @!P0 BRA `(.L_x_113) ;  /* 0x0000000000808947 */ /* 0x000fea0003800000 */
[----:B------:R-:W1:Y:S01]  /*0f60*/  LDC.64 R4, c[0x0][0x380] ;  /* 0x0000e000ff047b82 */ /* 0x000e620000000a00 */
[----:B------:R-:W2:Y:S01]  /*0f70*/  LDCU.64 UR4, c[0x0][0x380] ;  /* 0x00007000ff0477ac */ /* 0x000ea20008000a00 */
[----:B------:R-:W-:Y:S02]  /*0f80*/  IMAD.MOV R17, RZ, RZ, -R6 ;  /* 0x000000ffff117224 */ /* 0x000fe400078e0a06 */
[----:B------:R-:W-:Y:S01]  /*0f90*/  VIADD R14, R16, 0x40 ;  /* 0x00000040100e7836 */ /* 0x000fe20000000000 */
[----:B------:R-:W3:Y:S01]  /*0fa0*/  LDCU UR8, c[0x0][0x398] ;  /* 0x00007300ff0877ac */ /* 0x000ee20008000800 */
[----:B------:R-:W-:Y:S02]  /*0fb0*/  IMAD.MOV.U32 R21, RZ, RZ, R16 ;  /* 0x000000ffff157224 */ /* 0x000fe400078e0010 */
[----:B------:R-:W4:Y:S01]  /*0fc0*/  LDC.64 R2, c[0x0][0x3a8] ;  /* 0x0000ea00ff027b82 */ /* 0x000f220000000a00 */
[----:B--2---:R-:W-:-:S04]  /*0fd0*/  UIADD3 UR4, UP0, UPT, UR4, 0x100, URZ ;  /* 0x0000010004047890 */ /* 0x004fc8000ff1e0ff */
[----:B---3--:R-:W-:-:S12]  /*0fe0*/  UIADD3.X UR5, UPT, UPT, URZ, UR5, URZ, UP0, !UPT ;  /* 0x00000005ff057290 */ /* 0x008fd800087fe4ff */
.L_x_114:
[----:B------:R-:W-:Y:S01]  /*0ff0*/  MOV R13, UR8 ;  /* 0x00000008000d7c02 */ /* 0x000fe20008000f00 */
[----:B--2---:R-:W-:Y:S02]  /*1000*/  IMAD.U32 R6, RZ, RZ, UR4 ;  /* 0x00000004ff067e24 */ /* 0x004fe4000f8e00ff */
[----:B------:R-:W-:Y:S01]  /*1010*/  IMAD.U32 R7, RZ, RZ, UR5 ;  /* 0x00000005ff077e24 */ /* 0x000fe2000f8e00ff */
[----:B------:R-:W-:Y:S01]  /*1020*/  ISETP.GE.AND P0, PT, R14, R13, PT ;  /* 0x0000000d0e00720c */ /* 0x000fe20003f06270 */
[----:B-1----:R-:W-:-:S04]  /*1030*/  IMAD.WIDE R8, R21, 0x4, R4 ;  /* 0x0000000415087825 */ /* 0x002fc800078e0204 */
[----:B0-----:R-:W-:-:S08]  /*1040*/  IMAD.WIDE R10, R21, 0x4, R6 ;  /* 0x00000004150a7825 */ /* 0x001fd000078e0206 */
[----:B------:R2:W-:Y:S04]  /*1050*/  @!P0 CCTL.E.PF2 [R10] ;  /* 0x000000000a00898f */ /* 0x0005e80000800100 */
[----:B------:R-:W3:Y:S01]  /*1060*/  LDG.E R8, desc[UR6][R8.64] ;  /* 0x0000000608087981 */ /* 0x000ee2000c1e1900 */
[--C-:B------:R-:W-:Y:S01]  /*1070*/  SHF.R.S32.HI R7, RZ, 0x1f, R21.reuse ;  /* 0x0000001fff077819 */ /* 0x100fe20000011415 */
[----:B------:R-:W-:Y:S01]  /*1080*/  IMAD.MOV.U32 R6, RZ, RZ, R21 ;  /* 0x000000ffff067224 */ /* 0x000fe200078e0015 */
[----:B------:R-:W-:Y:S01]  /*1090*/  IADD3 R14, PT, PT, R14, 0x1, RZ ;  /* 0x000000010e0e7810 */ /* 0x000fe20007ffe0ff */
[----:B------:R-:W-:Y:S02]  /*10a0*/  VIADD R17, R17, 0x1 ;  /* 0x0000000111117836 */ /* 0x000fe40000000000 */
[----:B------:R-:W-:-:S04]  /*10b0*/  IMAD.WIDE.U32 R18, R0, R13, R6 ;  /* 0x0000000d00127225 */ /* 0x000fc800078e0006 */
[----:B------:R-:W-:Y:S01]  /*10c0*/  VIADD R21, R21, 0x1 ;  /* 0x0000000115157836 */ /* 0x000fe20000000000 */
[----:B----4-:R-:W-:-:S04]  /*10d0*/  LEA R6, P1, R18, R2, 0x2 ;  /* 0x0000000212067211 */ /* 0x010fc800078210ff */
[----:B------:R-:W-:Y:S02]  /*10e0*/  LEA.HI.X R7, R18, R3, R19, 0x2, P1 ;  /* 0x0000000312077211 */ /* 0x000fe400008f1413 */
[C---:B---3--:R-:W-:Y:S01]  /*10f0*/  FSETP.NE.AND P0, PT, |R8|.reuse, +INF , PT ;  /* 0x7f8000000800780b */ /* 0x048fe20003f05200 */
[----:B------:R-:W-:-:S12]  /*1100*/  FADD R20, R8, -R15 ;  /* 0x8000000f08147221 */ /* 0x000fd80000000000 */
[----:B-----5:R-:W-:Y:S01]  /*1110*/  @P0 FFMA R15, R12, R20, R15 ;  /* 0x000000140c0f0223 */ /* 0x020fe2000000000f */
[----:B------:R-:W-:-:S04]  /*1120*/  ISETP.NE.AND P0, PT, R17, RZ, PT ;  /* 0x000000ff1100720c */ /* 0x000fc80003f05270 */
[----:B------:R2:W-:Y:S09]  /*1130*/  STG.E desc[UR6][R6.64], R15 ;  /* 0x0000000f06007986 */ /* 0x0005f2000c101906 */
[----:B------:R-:W-:Y:S05]  /*1140*/  @P0 BRA `(.L_x_114) ;  /* 0xfffffffc00a80947 */ /* 0x000fea000383ffff */
[----:B------:R-:W-:-:S07]  /*1150*/  VIADD R18, R14, 0xffffffc0 ;  /* 0xffffffc00e127836 */ /* 0x000fce0000000000 */
.L_x_113:
[----:B------:R-:W-:-:S05]  /*1160*/  IMAD.IADD R2, R16, 0x1, -R13 ;  /* 0x0000000110027824 */ /* 0x000fca00078e0a0d */
[----:B------:R-:W-:-:S13]  /*1170*/  ISETP.GT.U32.AND P0, PT, R2, -0x4, PT ;  /* 0xfffffffc0200780c */ /* 0x000fda0003f04070 */
[----:B------:R-:W-:Y:S05]  /*1180*/  @P0 EXIT ;  /* 0x000000000000094d */ /* 0x000fea0003800000 */
[----:B------:R-:W1:Y:S01]  /*1190*/  LDC.64 R2, c[0x0][0x380] ;  /* 0x0000e000ff027b82 */ /* 0x000e620000000a00 */
[C---:B------:R-:W-:Y:S01]  /*11a0*/  IMAD.IADD R13, R18.reuse, 0x1, -R13 ;  /* 0x00000001120d7824 */ /* 0x040fe200078e0a0d */
[----:B------:R-:W-:Y:S01]  /*11b0*/  IADD3 R18, PT, PT, R18, 0x40, RZ ;  /* 0x0000004012127810 */ /* 0x000fe20007ffe0ff */
[----:B------:R-:W3:Y:S05]  /*11c0*/  LDCU UR4, c[0x0][0x398] ;  /* 0x00007300ff0477ac */ /* 0x000eea0008000800 */
[----:B------:R-:W4:Y:S08]  /*11d0*/  LDC.64 R4, c[0x0][0x3a8] ;  /* 0x0000ea00ff047b82 */ /* 0x000f300000000a00 */
[----:B--2---:R-:W2:Y:S02]  /*11e0*/  LDC.64 R6, c[0x0][0x380] ;  /* 0x0000e000ff067b82 */ /* 0x004ea40000000a00 */
.L_x_115:
[C---:B------:R-:W-:Y:S01]  /*11f0*/  VIADD R16, R18.reuse, 0xffffffc0 ;  /* 0xffffffc012107836 */ /* 0x040fe20000000000 */
[----:B---3--:R-:W-:-:S03]  /*1200*/  ISETP.GE.AND P0, PT, R18, UR4, PT ;  /* 0x0000000412007c0c */ /* 0x008fc6000bf06270 */
[C---:B-1----:R-:W-:Y:S01]  /*1210*/  IMAD.WIDE R8, R16.reuse, 0x4, R2 ;  /* 0x0000000410087825 */ /* 0x042fe200078e0202 */
[----:B------:R-:W-:Y:S02]  /*1220*/  SHF.R.S32.HI R17, RZ, 0x1f, R16 ;  /* 0x0000001fff117819 */ /* 0x000fe40000011410 */
[----:B0-2---:R-:W-:-:S04]  /*1230*/  LEA R10, P1, R16, R6, 0x2 ;  /* 0x00000006100a7211 */ /* 0x005fc800078210ff */
[----:B------:R-:W-:-:S03]  /*1240*/  LEA.HI.X R11, R16, R7, R17, 0x2, P1 ;  /* 0x00000007100b7211 */ /* 0x000fc600008f1411 */
[----:B------:R0:W-:Y:S04]  /*1250*/  @!P0 CCTL.E.PF2 [R8+0x100] ;  /* 0x000001000800898f */ /* 0x0001e80000800100 */
[----:B------:R-:W2:Y:S01]  /*1260*/  LDG.E R19, desc[UR6][R10.64] ;  /* 0x000000060a137981 */ /* 0x000ea2000c1e1900 */
[----:B------:R-:W-:Y:S02]  /*1270*/  IMAD.MOV.U32 R21, RZ, RZ, R15 ;  /* 0x000000ffff157224 */ /* 0x000fe400078e000f */
[----:B------:R-:W-:Y:S02]  /*1280*/  VIADD R15, R18, 0x1 ;  /* 0x00000001120f7836 */ /* 0x000fe40000000000 */
[----:B------:R-:W-:-:S03]  /*1290*/  IMAD.WIDE.U32 R16, R0, UR4, R16 ;  /* 0x0000000400107c25 */ /* 0x000fc6000f8e0010 */
[----:B------:R-:W-:Y:S02]  /*12a0*/  ISETP.GE.AND P1, PT, R15, UR4, PT ;  /* 0x000000040f007c0c */ /* 0x000fe4000bf26270 */
[----:B----4-:R-:W-:-:S04]  /*12b0*/  LEA R14, P2, R16, R4, 0x2 ;  /* 0x00000004100e7211 */ /* 0x010fc800078410ff */
[----:B------:R-:W-:Y:S02]  /*12c0*/  LEA.HI.X R15, R16, R5, R17, 0x2, P2 ;  /* 0x00000005100f7211 */ /* 0x000fe400010f1411 */
[C---:B--2---:R-:W-:Y:S01]  /*12d0*/  FSETP.NE.AND P0, PT, |R19|.reuse, +INF , PT ;  /* 0x7f8000001300780b */ /* 0x044fe20003f05200 */
[----:B------:R-:W-:-:S12]  /*12e0*/  FADD R19, R19, -R21 ;  /* 0x8000001513137221 */ /* 0x000fd80000000000 */
[----:B-----5:R-:W-:-:S05]  /*12f0*/  @P0 FFMA R21, R12, R19, R21 ;  /* 0x000000130c150223 */ /* 0x020fca0000000015 */
[----:B------:R1:W-:Y:S04]  /*1300*/  STG.E desc[UR6][R14.64], R21 ;  /* 0x000000150e007986 */ /* 0x0003e8000c101906 */
[----:B------:R0:W-:Y:S04]  /*1310*/  @!P1 CCTL.E.PF2 [R8+0x104] ;  /* 0x000001040800998f */ /* 0x0001e80000800100 */
[----:B------:R-:W2:Y:S01]  /*1320*/  LDG.E R16, desc[UR6][R10.64+0x4] ;  /* 0x000004060a107981 */ /* 0x000ea2000c1e1900 */
[----:B------:R-:W-:Y:S01]  /*1330*/  VIADD R17, R18, 0x2 ;  /* 0x0000000212117836 */ /* 0x000fe20000000000 */
[----:B--2---:R-:W-:Y:S01]  /*1340*/  FSETP.NE.AND P0, PT, |R16|, +INF , PT ;  /* 0x7f8000001000780b */ /* 0x004fe20003f05200 */
[----:B------:R-:W-:-:S12]  /*1350*/  FADD R16, -R21, R16 ;  /* 0x0000001015107221 */ /* 0x000fd80000000100 */
[----:B-1----:R-:W-:Y:S01]  /*1360*/  @P0 FFMA R21, R12, R16, R21 ;  /* 0x000000100c150223 */ /* 0x002fe20000000015 */
[----:B------:R-:W-:-:S04]  /*1370*/  ISETP.GE.AND P0, PT, R17, UR4, PT ;  /* 0x0000000411007c0c */ /* 0x000fc8000bf06270 */
[----:B------:R-:W-:-:S05]  /*1380*/  MOV R19, R21 ;  /* 0x0000001500137202 */ /* 0x000fca0000000f00 */
[----:B------:R1:W-:Y:S04]  /*1390*/  STG.E desc[UR6][R14.64+0x4], R19 ;  /* 0x000004130e007986 */ /* 0x0003e8000c101906 */
[----:B------:R0:W-:Y:S04]  /*13a0*/  @!P0 CCTL.E.PF2 [R8+0x108] ;  /* 0x000001080800898f */ /* 0x0001e80000800100 */
[----:B------:R-:W2:Y:S01]  /*13b0*/  LDG.E R16, desc[UR6][R10.64+0x8] ;  /* 0x000008060a107981 */ /* 0x000ea2000c1e1900 */
[----:B------:R-:W-:-:S05]  /*13c0*/  VIADD R20, R18, 0x3 ;  /* 0x0000000312147836 */ /* 0x000fca0000000000 */
[----:B------:R-:W-:Y:S02]  /*13d0*/  ISETP.GE.AND P1, PT, R20, UR4, PT ;  /* 0x0000000414007c0c */ /* 0x000fe4000bf26270 */
[----:B--2---:R-:W-:Y:S01]  /*13e0*/  FSETP.NE.AND P0, PT, |R16|, +INF , PT ;  /* 0x7f8000001000780b */ /* 0x004fe20003f05200 */
[----:B------:R-:W-:-:S12]  /*13f0*/  FADD R17, -R19, R16 ;  /* 0x0000001013117221 */ /* 0x000fd80000000100 */
[----:B-1----:R-:W-:-:S05]  /*1400*/  @P0 FFMA R19, R12, R17, R19 ;  /* 0x000000110c130223 */ /* 0x002fca0000000013 */
[----:B------:R1:W-:Y:S04]  /*1410*/  STG.E desc[UR6][R14.64+0x8], R19 ;  /* 0x000008130e007986 */ /* 0x0003e8000c101906 */
[----:B------:R0:W-:Y:S04]  /*1420*/  @!P1 CCTL.E.PF2 [R8+0x10c] ;  /* 0x0000010c0800998f */ /* 0x0001e80000800100 */
[----:B------:R-:W2:Y:S01]  /*1430*/  LDG.E R16, desc[UR6][R10.64+0xc] ;  /* 0x00000c060a107981 */ /* 0x000ea2000c1e1900 */
[----:B------:R-:W-:Y:S01]  /*1440*/  VIADD R13, R13, 0x4 ;  /* 0x000000040d0d7836 */ /* 0x000fe20000000000 */
[----:B--2---:R-:W-:Y:S01]  /*1450*/  FSETP.NE.AND P0, PT, |R16|, +INF , PT ;  /* 0x7f8000001000780b */ /* 0x004fe20003f05200 */
[----:B------:R-:W-:-:S12]  /*1460*/  FADD R16, -R19, R16 ;  /* 0x0000001013107221 */ /* 0x000fd80000000100 */
[----:B-1----:R-:W-:Y:S01]  /*1470*/  @P0 FFMA R19, R12, R16, R19 ;  /* 0x000000100c130223 */ /* 0x002fe20000000013 */
[----:B------:R-:W-:-:S04]  /*1480*/  ISETP.NE.AND P0, PT, R13, RZ, PT ;  /* 0x000000ff0d00720c */ /* 0x000fc80003f05270 */
[----:B------:R0:W-:Y:S09]  /*1490*/  STG.E desc[UR6][R14.64+0xc], R19 ;  /* 0x00000c130e007986 */ /* 0x0001f2000c101906 */
[----:B------:R-:W-:Y:S05]  /*14a0*/  @!P0 EXIT ;  /* 0x000000000000894d */ /* 0x000fea0003800000 */
[----:B------:R-:W-:Y:S02]  /*14b0*/  VIADD R18, R18, 0x4 ;  /* 0x0000000412127836 */ /* 0x000fe40000000000 */
[----:B0-----:R-:W-:Y:S01]  /*14c0*/  IMAD.MOV.U32 R15, RZ, RZ, R19 ;  /* 0x000000ffff0f7224 */ /* 0x001fe200078e0013 */
[----:B------:R-:W-:Y:S06]  /*14d0*/  BRA `(.L_x_115) ;  /* 0xfffffffc00447947 */ /* 0x000fec000383ffff */
.L_x_104:
[----:B------:R-:W-:-:S13]  /*14e0*/  ISETP.GT.U32.AND P0, PT, R3, 0x1f, PT ;  /* 0x0000001f0300780c */ /* 0x000fda0003f04070 */
[----:B------:R-:W-:Y:S05]  /*14f0*/  @P0 EXIT ;  /* 0x000000000000094d */ /* 0x000fea0003800000 */
[----:B------:R-:W-:Y:S01]  /*1500*/  ISETP.NE.AND P0, PT, R3, RZ, PT ;  /* 0x000000ff0300720c */ /* 0x000fe20003f05270 */
[----:B------:R-:W0:Y:S01]  /*1510*/  LDCU UR11, c[0x0][0x398] ;  /* 0x00007300ff0b77ac */ /* 0x000e220008000800 */
[----:B------:R-:W-:Y:S01]  /*1520*/  IADD3 R10, PT, PT, R25, R4, RZ ;  /* 0x00000004190a7210 */ /* 0x000fe20007ffe0ff */
[----:B------:R-:W-:Y:S01]  /*1530*/  BSSY.RECONVERGENT B0, `(.L_x_116) ;  /* 0x000008b000007945 */ /* 0x000fe20003800200 */
[----:B------:R-:W-:Y:S01]  /*1540*/  IMAD.MOV.U32 R11, RZ, RZ, RZ ;  /* 0x000000ffff0b7224 */ /* 0x000fe200078e00ff */
[----:B------:R-:W1:Y:S01]  /*1550*/  LDCU.64 UR8, c[0x0][0x3a8] ;  /* 0x00007500ff0877ac */ /* 0x000e620008000a00 */
[----:B------:R-:W-:-:S07]  /*1560*/  VIMNMX R2, PT, PT, R10, R13, PT ;  /* 0x0000000d0a027248 */ /* 0x000fce0003fe0100 */
[----:B------:R-:W-:Y:S05]  /*1570*/  @P0 BRA `(.L_x_117) ;  /* 0x0000000800180947 */ /* 0x000fea0003800000 */
[----:B------:R-:W3:Y:S02]  /*1580*/  LDC.64 R6, c[0x0][0x380] ;  /* 0x0000e000ff067b82 */ /* 0x000ee40000000a00 */
[----:B---3--:R-:W-:-:S06]  /*1590*/  IMAD.WIDE R16, R4, 0x4, R6 ;  /* 0x0000000404107825 */ /* 0x008fcc00078e0206 */
[----:B------:R-:W3:Y:S01]  /*15a0*/  LDC.64 R6, c[0x0][0x3a8] ;  /* 0x0000ea00ff067b82 */ /* 0x000ee20000000a00 */
[----:B------:R-:W4:Y:S01]  /*15b0*/  LDG.E R11, desc[UR6][R16.64] ;  /* 0x00000006100b7981 */ /* 0x000f22000c1e1900 */
[--C-:B--2---:R-:W-:Y:S01]  /*15c0*/  SHF.R.S32.HI R9, RZ, 0x1f, R4.reuse ;  /* 0x0000001fff097819 */ /* 0x104fe20000011404 */
[----:B------:R-:W-:Y:S02]  /*15d0*/  IMAD.MOV.U32 R8, RZ, RZ, R4 ;  /* 0x000000ffff087224 */ /* 0x000fe400078e0004 */
[----:B------:R-:W-:Y:S02]  /*15e0*/  VIADD R15, R4, 0x1 ;  /* 0x00000001040f7836 */ /* 0x000fe40000000000 */
[----:B------:R-:W-:-:S03]  /*15f0*/  IMAD.WIDE.U32 R8, R0, R13, R8 ;  /* 0x0000000d00087225 */ /* 0x000fc600078e0008 */
[----:B---3--:R-:W-:-:S04]  /*1600*/  LEA R18, P0, R8, R6, 0x2 ;  /* 0x0000000608127211 */ /* 0x008fc800078010ff */
[----:B------:R-:W-:Y:S02]  /*1610*/  LEA.HI.X R19, R8, R7, R9, 0x2, P0 ;  /* 0x0000000708137211 */ /* 0x000fe400000f1409 */
[----:B------:R-:W-:-:S03]  /*1620*/  ISETP.GE.AND P0, PT, R15, R2, PT ;  /* 0x000000020f00720c */ /* 0x000fc60003f06270 */
[----:B----4-:R3:W-:Y:S10]  /*1630*/  STG.E desc[UR6][R18.64], R11 ;  /* 0x0000000b12007986 */ /* 0x0107f4000c101906 */
[----:B------:R-:W-:Y:S05]  /*1640*/  @P0 BRA `(.L_x_117) ;  /* 0x0000000400e40947 */ /* 0x000fea0003800000 */
[----:B------:R-:W-:Y:S01]  /*1650*/  IADD3 R8, PT, PT, R2, -0x2, -R4 ;  /* 0xfffffffe02087810 */ /* 0x000fe20007ffe804 */
[----:B------:R-:W-:Y:S01]  /*1660*/  HFMA2 R16, -RZ, RZ, 0, 5.9604644775390625e-08 ;  /* 0x00000001ff107431 */ /* 0x000fe200000001ff */
[----:B------:R-:W-:Y:S02]  /*1670*/  LOP3.LUT R5, RZ, R4, RZ, 0x33, !PT ;  /* 0x00000004ff057212 */ /* 0x000fe400078e33ff */
[----:B------:R-:W-:-:S03]  /*1680*/  ISETP.GE.U32.AND P0, PT, R8, 0x3, PT ;  /* 0x000000030800780c */ /* 0x000fc60003f06070 */
[----:B---3--:R-:W-:-:S05]  /*1690*/  IMAD.IADD R18, R5, 0x1, R2 ;  /* 0x0000000105127824 */ /* 0x008fca00078e0202 */
[----:B------:R-:W-:-:S05]  /*16a0*/  LOP3.LUT R17, R18, 0x3, RZ, 0xc0, !PT ;  /* 0x0000000312117812 */ /* 0x000fca00078ec0ff */
[----:B------:R-:W-:Y:S05]  /*16b0*/  @!P0 BRA `(.L_x_118) ;  /* 0x00000004004c8947 */ /* 0x000fea0003800000 */
[----:B------:R-:W2:Y:S01]  /*16c0*/  LDCU.64 UR4, c[0x0][0x380] ;  /* 0x00007000ff0477ac */ /* 0x000ea20008000a00 */
[----:B------:R-:W-:Y:S01]  /*16d0*/  IADD3 R19, P0, PT, R6, 0x8, RZ ;  /* 0x0000000806137810 */ /* 0x000fe20007f1e0ff */
[----:B------:R-:W-:Y:S01]  /*16e0*/  IMAD.MOV.U32 R16, RZ, RZ, 0x1 ;  /* 0x00000001ff107424 */ /* 0x000fe200078e00ff */
[----:B------:R-:W-:Y:S01]  /*16f0*/  LOP3.LUT R18, R18, 0xfffffffc, RZ, 0xc0, !PT ;  /* 0xfffffffc12127812 */ /* 0x000fe200078ec0ff */
[----:B------:R-:W3:Y:S02]  /*1700*/  LDCU UR10, c[0x0][0x398] ;  /* 0x00007300ff0a77ac */ /* 0x000ee40008000800 */
[----:B------:R-:W-:Y:S02]  /*1710*/  IMAD.X R21, RZ, RZ, R7, P0 ;  /* 0x000000ffff157224 */ /* 0x000fe400000e0607 */
[----:B------:R-:W-:Y:S01]  /*1720*/  IMAD.MOV R18, RZ, RZ, -R18 ;  /* 0x000000ffff127224 */ /* 0x000fe200078e0a12 */
[----:B--2---:R-:W-:-:S04]  /*1730*/  UIADD3 UR4, UP0, UPT, UR4, 0x8, URZ ;  /* 0x0000000804047890 */ /* 0x004fc8000ff1e0ff */
[----:B---3--:R-:W-:-:S12]  /*1740*/  UIADD3.X UR5, UPT, UPT, URZ, UR5, URZ, UP0, !UPT ;  /* 0x00000005ff057290 */ /* 0x008fd800087fe4ff */
.L_x_120:
[----:B------:R-:W-:Y:S01]  /*1750*/  MOV R5, UR5 ;  /* 0x0000000500057c02 */ /* 0x000fe20008000f00 */
[----:B------:R-:W-:-:S04]  /*1760*/  IMAD.U32 R4, RZ, RZ, UR4 ;  /* 0x00000004ff047e24 */ /* 0x000fc8000f8e00ff */
[----:B------:R-:W-:-:S05]  /*1770*/  IMAD.WIDE R4, R15, 0x4, R4 ;  /* 0x000000040f047825 */ /* 0x000fca00078e0204 */
[----:B------:R-:W2:Y:S01]  /*1780*/  LDG.E R22, desc[UR6][R4.64+-0x8] ;  /* 0xfffff80604167981 */ /* 0x000ea2000c1e1900 */
[----:B------:R-:W-:Y:S01]  /*1790*/  PLOP3.LUT P0, PT, PT, PT, PT, 0x80, 0x8 ;  /* 0x000000000008781c */ /* 0x000fe20003f0f070 */
[----:B------:R-:W-:Y:S01]  /*17a0*/  IMAD.U32 R13, RZ, RZ, UR10 ;  /* 0x0000000aff0d7e24 */ /* 0x000fe2000f8e00ff */
[--C-:B------:R-:W-:Y:S01]  /*17b0*/  SHF.R.S32.HI R7, RZ, 0x1f, R15.reuse ;  /* 0x0000001fff077819 */ /* 0x100fe2000001140f */
[----:B------:R-:W-:-:S04]  /*17c0*/  IMAD.MOV.U32 R6, RZ, RZ, R15 ;  /* 0x000000ffff067224 */ /* 0x000fc800078e000f */
[----:B------:R-:W-:Y:S01]  /*17d0*/  IMAD.WIDE.U32 R8, R0, R13, R6 ;  /* 0x0000000d00087225 */ /* 0x000fe200078e0006 */
[----:B--2---:R-:W-:-:S13]  /*17e0*/  FSETP.NE.AND P1, PT, |R22|, +INF , PT ;  /* 0x7f8000001600780b */ /* 0x004fda0003f25200 */
[----:B------:R-:W-:Y:S02]  /*17f0*/  @P1 VIADD R16, R16, 0x1 ;  /* 0x0000000110101836 */ /* 0x000fe40000000000 */
[----:B------:R-:W-:-:S03]  /*1800*/  @P1 IMAD.MOV.U32 R23, RZ, RZ, 0x4b800000 ;  /* 0x4b800000ff171424 */ /* 0x000fc600078e00ff */
[----:B------:R-:W-:-:S04]  /*1810*/  @P1 I2FP.F32.S32 R20, R16 ;  /* 0x0000001000141245 */ /* 0x000fc80000201400 */
[----:B------:R-:W-:-:S04]  /*1820*/  @P1 FSETP.GEU.AND P2, PT, |R20|, 1.175494350822287508e-38, PT ;  /* 0x008000001400180b */ /* 0x000fc80003f4e200 */
[----:B------:R-:W-:Y:S02]  /*1830*/  @P1 PLOP3.LUT P0, PT, P2, PT, PT, 0x80, 0x8 ;  /* 0x000000000008181c */ /* 0x000fe4000170f070 */
[----:B------:R-:W-:Y:S01]  /*1840*/  @P1 FSEL R7, R23, 1, !P2 ;  /* 0x3f80000017071808 */ /* 0x000fe20005000000 */
[----:B------:R-:W-:-:S10]  /*1850*/  @P1 FADD R23, -R11, R22 ;  /* 0x000000160b171221 */ /* 0x000fd40000000100 */
[----:B------:R-:W-:Y:S01]  /*1860*/  @!P0 FMUL R20, R20, 16777216 ;  /* 0x4b80000014148820 */ /* 0x000fe20000400000 */
[----:B------:R-:W-:-:S05]  /*1870*/  LEA R6, P0, R8, R19, 0x2 ;  /* 0x0000001308067211 */ /* 0x000fca00078010ff */
[----:B------:R-:W2:Y:S02]  /*1880*/  @P1 MUFU.RCP R20, R20 ;  /* 0x0000001400141308 */ /* 0x000ea40000001000 */
[----:B--2---:R-:W-:Y:S01]  /*1890*/  @P1 FMUL R22, R20, R7 ;  /* 0x0000000714161220 */ /* 0x004fe20000400000 */
[----:B------:R-:W-:-:S03]  /*18a0*/  LEA.HI.X R7, R8, R21, R9, 0x2, P0 ;  /* 0x0000001508077211 */ /* 0x000fc600000f1409 */
[----:B------:R-:W-:-:S05]  /*18b0*/  @P1 FFMA R11, R22, R23, R11 ;  /* 0x00000017160b1223 */ /* 0x000fca000000000b */
[----:B------:R2:W-:Y:S04]  /*18c0*/  STG.E desc[UR6][R6.64+-0x8], R11 ;  /* 0xfffff80b06007986 */ /* 0x0005e8000c101906 */
[----:B------:R-:W3:Y:S01]  /*18d0*/  LDG.E R8, desc[UR6][R4.64+-0x4] ;  /* 0xfffffc0604087981 */ /* 0x000ee2000c1e1900 */
[----:B------:R-:W-:Y:S02]  /*18e0*/  PLOP3.LUT P0, PT, PT, PT, PT, 0x80, 0x8 ;  /* 0x000000000008781c */ /* 0x000fe40003f0f070 */
[----:B---3--:R-:W-:-:S13]  /*18f0*/  FSETP.NE.AND P1, PT, |R8|, +INF , PT ;  /* 0x7f8000000800780b */ /* 0x008fda0003f25200 */
        /* <DEDUP_REMOVED lines=8> */
[----:B------:R-:W3:Y:S02]  /*1980*/  @P1 MUFU.RCP R9, R9 ;  /* 0x0000000900091308 */ /* 0x000ee40000001000 */
[----:B---3--:R-:W-:-:S04]  /*1990*/  @P1 FMUL R20, R9, R20 ;  /* 0x0000001409141220 */ /* 0x008fc80000400000 */
[----:B--2---:R-:W-:-:S05]  /*19a0*/  @P1 FFMA R11, R20, R8, R11 ;  /* 0x00000008140b1223 */ /* 0x004fca000000000b */
[----:B------:R2:W-:Y:S04]  /*19b0*/  STG.E desc[UR6][R6.64+-0x4], R11 ;  /* 0xfffffc0b06007986 */ /* 0x0005e8000c101906 */
[----:B------:R-:W3:Y:S01]  /*19c0*/  LDG.E R8, desc[UR6][R4.64] ;  /* 0x0000000604087981 */ /* 0x000ee2000c1e1900 */
[----:B------:R-:W-:Y:S02]  /*19d0*/  PLOP3.LUT P0, PT, PT, PT, PT, 0x80, 0x8 ;  /* 0x000000000008781c */ /* 0x000fe40003f0f070 */
[----:B---3--:R-:W-:-:S13]  /*19e0*/  FSETP.NE.AND P1, PT, |R8|, +INF , PT ;  /* 0x7f8000000800780b */ /* 0x008fda0003f25200 */
        /* <DEDUP_REMOVED lines=12> */
[----:B------:R-:W3:Y:S02]  /*1ab0*/  LDG.E R4, desc[UR6][R4.64+0x4] ;  /* 0x0000040604047981 */ /* 0x000ee4000c1e1900 */
[----:B---3--:R-:W-:-:S13]  /*1ac0*/  FSETP.NE.AND P0, PT, |R4|, +INF , PT ;  /* 0x7f8000000400780b */ /* 0x008fda0003f05200 */
[----:B--2---:R-:W-:Y:S05]  /*1ad0*/  @!P0 BRA `(.L_x_119) ;  /* 0x0000000000288947 */ /* 0x004fea0003800000 */
[----:B------:R-:W-:Y:S02]  /*1ae0*/  VIADD R16, R16, 0x1 ;  /* 0x0000000110107836 */ /* 0x000fe40000000000 */
[----:B------:R-:W-:Y:S02]  /*1af0*/  HFMA2 R8, -RZ, RZ, 15, 0 ;  /* 0x4b800000ff087431 */ /* 0x000fe400000001ff */
[----:B------:R-:W-:Y:S01]  /*1b00*/  FADD R4, -R11, R4 ;  /* 0x000000040b047221 */ /* 0x000fe20000000100 */
[----:B------:R-:W-:-:S04]  /*1b10*/  I2FP.F32.S32 R5, R16 ;  /* 0x0000001000057245 */ /* 0x000fc80000201400 */
[----:B------:R-:W-:-:S04]  /*1b20*/  FSETP.GEU.AND P0, PT, |R5|, 1.175494350822287508e-38, PT ;  /* 0x008000000500780b */ /* 0x000fc80003f0e200 */
[----:B------:R-:W-:-:S09]  /*1b30*/  FSEL R8, R8, 1, !P0 ;  /* 0x3f80000008087808 */ /* 0x000fd20004000000 */
[----:B------:R-:W-:-:S06]  /*1b40*/  @!P0 FMUL R5, R5, 16777216 ;  /* 0x4b80000005058820 */ /* 0x000fcc0000400000 */
[----:B------:R-:W2:Y:S02]  /*1b50*/  MUFU.RCP R5, R5 ;  /* 0x0000000500057308 */ /* 0x000ea40000001000 */
[----:B--2---:R-:W-:-:S04]  /*1b60*/  FMUL R8, R5, R8 ;  /* 0x0000000805087220 */ /* 0x004fc80000400000 */
[----:B------:R-:W-:-:S07]  /*1b70*/  FFMA R11, R8, R4, R11 ;  /* 0x00000004080b7223 */ /* 0x000fce000000000b */
.L_x_119:
[----:B------:R2:W-:Y:S01]  /*1b80*/  STG.E desc[UR6][R6.64+0x4], R11 ;  /* 0x0000040b06007986 */ /* 0x0005e2000c101906 */
[----:B------:R-:W-:Y:S02]  /*1b90*/  VIADD R18, R18, 0x4 ;  /* 0x0000000412127836 */ /* 0x000fe40000000000 */
[----:B------:R-:W-:Y:S02]  /*1ba0*/  VIADD R14, R14, 0x4 ;  /* 0x000000040e0e7836 */ /* 0x000fe40000000000 */
[----:B------:R-:W-:Y:S01]  /*1bb0*/  VIADD R15, R15, 0x4 ;  /* 0x000000040f0f7836 */ /* 0x000fe20000000000 */
[----:B------:R-:W-:-:S13]  /*1bc0*/  ISETP.NE.AND P0, PT, R18, RZ, PT ;  /* 0x000000ff1200720c */ /* 0x000fda0003f05270 */
[----:B--2---:R-:W-:Y:S05]  /*1bd0*/  @P0 BRA `(.L_x_120) ;  /* 0xfffffff800dc0947 */ /* 0x004fea000383ffff */
[----:B------:R-:W-:-:S07]  /*1be0*/  VIADD R15, R14, 0x1 ;  /* 0x000000010e0f7836 */ /* 0x000fce0000000000 */
.L_x_118:
[----:B------:R-:W-:-:S13]  /*1bf0*/  ISETP.NE.AND P0, PT, R17, RZ, PT ;  /* 0x000000ff1100720c */ /* 0x000fda0003f05270 */
[----:B------:R-:W-:Y:S05]  /*1c00*/  @!P0 BRA `(.L_x_117) ;  /* 0x0000000000748947 */ /* 0x000fea0003800000 */
[----:B------:R-:W2:Y:S01]  /*1c10*/  LDC.64 R4, c[0x0][0x380] ;  /* 0x0000e000ff047b82 */ /* 0x000ea20000000a00 */
[----:B------:R-:W-:-:S07]  /*1c20*/  IADD3 R17, PT, PT, -R17, RZ, RZ ;  /* 0x000000ff11117210 */ /* 0x000fce0007ffe1ff */
.L_x_123:
[----:B--2---:R-:W-:-:S06]  /*1c30*/  IMAD.WIDE R8, R15, 0x4, R4 ;  /* 0x000000040f087825 */ /* 0x004fcc00078e0204 */
[----:B------:R-:W2:Y:S01]  /*1c40*/  LDG.E R8, desc[UR6][R8.64] ;  /* 0x0000000608087981 */ /* 0x000ea2000c1e1900 */
[--C-:B------:R-:W-:Y:S01]  /*1c50*/  SHF.R.S32.HI R7, RZ, 0x1f, R15.reuse ;  /* 0x0000001fff077819 */ /* 0x100fe2000001140f */
[----:B0-----:R-:W-:Y:S01]  /*1c60*/  IMAD.U32 R13, RZ, RZ, UR11 ;  /* 0x0000000bff0d7e24 */ /* 0x001fe2000f8e00ff */
[----:B------:R-:W-:Y:S01]  /*1c70*/  BSSY.RECONVERGENT B1, `(.L_x_121) ;  /* 0x0000011000017945 */ /* 0x000fe20003800200 */
[----:B------:R-:W-:-:S04]  /*1c80*/  IMAD.MOV.U32 R6, RZ, RZ, R15 ;  /* 0x000000ffff067224 */ /* 0x000fc800078e000f */
[----:B------:R-:W-:-:S03]  /*1c90*/  IMAD.WIDE.U32 R18, R0, R13, R6 ;  /* 0x0000000d00127225 */ /* 0x000fc600078e0006 */
[----:B-1----:R-:W-:-:S04]  /*1ca0*/  LEA R6, P1, R18, UR8, 0x2 ;  /* 0x0000000812067c11 */ /* 0x002fc8000f8210ff */
[----:B------:R-:W-:Y:S02]  /*1cb0*/  LEA.HI.X R7, R18, UR9, R19, 0x2, P1 ;  /* 0x0000000912077c11 */ /* 0x000fe400088f1413 */
[----:B--2---:R-:W-:-:S13]  /*1cc0*/  FSETP.NE.AND P0, PT, |R8|, +INF , PT ;  /* 0x7f8000000800780b */ /* 0x004fda0003f05200 */
        /* <DEDUP_REMOVED lines=11> */
.L_x_122:
[----:B------:R-:W-:Y:S05]  /*1d80*/  BSYNC.RECONVERGENT B1 ;  /* 0x0000000000017941 */ /* 0x000fea0003800200 */
.L_x_121:
[----:B------:R4:W-:Y:S01]  /*1d90*/  STG.E desc[UR6][R6.64], R11 ;  /* 0x0000000b06007986 */ /* 0x0009e2000c101906 */
[----:B------:R-:W-:Y:S01]  /*1da0*/  IADD3 R17, PT, PT, R17, 0x1, RZ ;  /* 0x0000000111117810 */ /* 0x000fe20007ffe0ff */
[----:B------:R-:W-:-:S03]  /*1db0*/  VIADD R15, R15, 0x1 ;  /* 0x000000010f0f7836 */ /* 0x000fc60000000000 */
[----:B------:R-:W-:-:S13]  /*1dc0*/  ISETP.NE.AND P0, PT, R17, RZ, PT ;  /* 0x000000ff1100720c */ /* 0x000fda0003f05270 */
[----:B----4-:R-:W-:Y:S05]  /*1dd0*/  @P0 BRA `(.L_x_123) ;  /* 0xfffffffc00940947 */ /* 0x010fea000383ffff */
.L_x_117:
[----:B01----:R-:W-:Y:S05]  /*1de0*/  BSYNC.RECONVERGENT B0 ;  /* 0x0000000000007941 */ /* 0x003fea0003800200 */
.L_x_116:
[----:B------:R-:W-:Y:S01]  /*1df0*/  ISETP.GE.AND P0, PT, R10, R13, PT ;  /* 0x0000000d0a00720c */ /* 0x000fe20003f06270 */
[----:B------:R0:W1:-:S12]  /*1e00*/  SHFL.IDX PT, R6, R11, RZ, 0x1f ;  /* 0x00001fff0b067589 */ /* 0x00005800000e0000 */
[----:B0-----:R-:W-:Y:S05]  /*1e10*/  @P0 EXIT ;  /* 0x000000000000094d */ /* 0x001fea0003800000 */
[----:B--2---:R-:W-:Y:S01]  /*1e20*/  VIADD R8, R2, 0x20 ;  /* 0x0000002002087836 */ /* 0x004fe20000000000 */
[----:B------:R-:W-:Y:S01]  /*1e30*/  LOP3.LUT R5, RZ, R2, RZ, 0x33, !PT ;  /* 0x00000002ff057212 */ /* 0x000fe200078e33ff */
[----:B------:R-:W-:Y:S01]  /*1e40*/  BSSY.RECONVERGENT B0, `(.L_x_124) ;  /* 0x0000042000007945 */ /* 0x000fe20003800200 */
[----:B-----5:R-:W-:Y:S02]  /*1e50*/  FADD R16, -R12, 1 ;  /* 0x3f8000000c107421 */ /* 0x020fe40000000100 */
[----:B------:R-:W-:-:S05]  /*1e60*/  VIMNMX R4, PT, PT, R8, R13, !PT ;  /* 0x0000000d08047248 */ /* 0x000fca0007fe0100 */
[----:B------:R-:W-:-:S05]  /*1e70*/  IMAD.IADD R4, R4, 0x1, R5 ;  /* 0x0000000104047824 */ /* 0x000fca00078e0205 */
[C---:B------:R-:W-:Y:S02]  /*1e80*/  LOP3.LUT P0, RZ, R4.reuse, 0x20, RZ, 0xc0, !PT ;  /* 0x0000002004ff7812 */ /* 0x040fe4000780c0ff */
[----:B------:R-:W-:-:S11]  /*1e90*/  ISETP.GE.U32.AND P1, PT, R4, 0x20, PT ;  /* 0x000000200400780c */ /* 0x000fd60003f26070 */
[----:B------:R-:W-:Y:S05]  /*1ea0*/  @P0 BRA `(.L_x_125) ;  /* 0x0000000000ec0947 */ /* 0x000fea0003800000 */
[C---:B------:R-:W-:Y:S01]  /*1eb0*/  VIADD R10, R2.reuse, 0x100 ;  /* 0x00000100020a7836 */ /* 0x040fe20000000000 */
[----:B------:R-:W-:-:S04]  /*1ec0*/  IADD3 R4, PT, PT, R2, R3, RZ ;  /* 0x0000000302047210 */ /* 0x000fc80007ffe0ff */
[-C--:B------:R-:W-:Y:S02]  /*1ed0*/  ISETP.GE.AND P0, PT, R10, R13.reuse, PT ;  /* 0x0000000d0a00720c */ /* 0x080fe40003f06270 */
[----:B------:R-:W-:Y:S02]  /*1ee0*/  ISETP.GE.AND P2, PT, R4, R13, PT ;  /* 0x0000000d0400720c */ /* 0x000fe40003f46270 */
[----:B------:R-:W-:-:S11]  /*1ef0*/  ISETP.NE.OR P0, PT, R3, RZ, P0 ;  /* 0x000000ff0300720c */ /* 0x000fd60000705670 */
[----:B------:R-:W0:Y:S08]  /*1f00*/  @!P2 LDC.64 R14, c[0x0][0x380] ;  /* 0x0000e000ff0eab82 */ /* 0x000e300000000a00 */
[----:B---3--:R-:W2:Y:S01]  /*1f10*/  @!P0 LDC.64 R10, c[0x0][0x380] ;  /* 0x0000e000ff0a8b82 */ /* 0x008ea20000000a00 */
[----:B0-----:R-:W-:-:S04]  /*1f20*/  @!P2 IMAD.WIDE R14, R4, 0x4, R14 ;  /* 0x00000004040ea825 */ /* 0x001fc800078e020e */
[----:B--2---:R-:W-:-:S05]  /*1f30*/  @!P0 IMAD.WIDE R10, R2, 0x4, R10 ;  /* 0x00000004020a8825 */ /* 0x004fca00078e020a */
[----:B------:R0:W-:Y:S04]  /*1f40*/  @!P0 CCTL.E.PF2 [R10+0x400] ;  /* 0x000004000a00898f */ /* 0x0001e80000800100 */
[----:B------:R-:W2:Y:S01]  /*1f50*/  @!P2 LDG.E R15, desc[UR6][R14.64] ;  /* 0x000000060e0fa981 */ /* 0x000ea2000c1e1900 */
[----:B------:R-:W-:Y:S02]  /*1f60*/  IMAD.MOV.U32 R18, RZ, RZ, RZ ;  /* 0x000000ffff127224 */ /* 0x000fe400078e00ff */
[----:B------:R-:W-:Y:S02]  /*1f70*/  IMAD.MOV.U32 R7, RZ, RZ, 0x3f800000 ;  /* 0x3f800000ff077424 */ /* 0x000fe400078e00ff */
[----:B------:R-:W-:-:S05]  /*1f80*/  IMAD.MOV R2, RZ, RZ, -R2 ;  /* 0x000000ffff027224 */ /* 0x000fca00078e0a02 */
[----:B------:R-:W-:Y:S01]  /*1f90*/  VIADDMNMX R2, R2, R13, 0x20, PT ;  /* 0x0000002002027446 */ /* 0x000fe2000380010d */
[----:B--2---:R-:W-:Y:S01]  /*1fa0*/  @!P2 FMUL R5, R12, R15 ;  /* 0x0000000f0c05a220 */ /* 0x004fe20000400000 */
[----:B------:R-:W-:-:S04]  /*1fb0*/  @!P2 FSETP.NE.AND P0, PT, |R15|, +INF , PT ;  /* 0x7f8000000f00a80b */ /* 0x000fc80003f05200 */
[----:B------:R-:W-:Y:S02]  /*1fc0*/  @!P2 FSEL R18, R5, RZ, P0 ;  /* 0x000000ff0512a208 */ /* 0x000fe40000000000 */
[----:B------:R-:W-:Y:S02]  /*1fd0*/  @!P2 FSEL R7, R16, 1, P0 ;  /* 0x3f8000001007a808 */ /* 0x000fe40000000000 */
[----:B------:R-:W-:Y:S01]  /*1fe0*/  ISETP.NE.AND P0, PT, R3, RZ, PT ;  /* 0x000000ff0300720c */ /* 0x000fe20003f05270 */
[----:B------:R-:W2:Y:S04]  /*1ff0*/  SHFL.UP PT, R5, R18, 0x1, RZ ;  /* 0x0420000012057989 */ /* 0x000ea800000e00ff */
[----:B0-----:R-:W0:Y:S01]  /*2000*/  SHFL.UP PT, R10, R7, 0x1, RZ ;  /* 0x04200000070a7989 */ /* 0x001e2200000e00ff */
[----:B--2---:R-:W-:-:S07]  /*2010*/  FFMA R5, R5, R7, R18 ;  /* 0x0000000705057223 */ /* 0x004fce0000000012 */
[----:B0-----:R-:W-:Y:S01]  /*2020*/  @P0 FMUL R7, R10, R7 ;  /* 0x000000070a070220 */ /* 0x001fe20000400000 */
[----:B------:R-:W-:Y:S02]  /*2030*/  FSEL R14, R18, R5, !P0 ;  /* 0x00000005120e7208 */ /* 0x000fe40004000000 */
[----:B------:R-:W-:Y:S02]  /*2040*/  ISETP.GE.U32.AND P0, PT, R3, 0x2, PT ;  /* 0x000000020300780c */ /* 0x000fe40003f06070 */
[----:B------:R-:W-:Y:S04]  /*2050*/  SHFL.UP PT, R10, R7, 0x2, RZ ;  /* 0x04400000070a7989 */ /* 0x000fe800000e00ff */
[----:B------:R-:W0:Y:S02]  /*2060*/  SHFL.UP PT, R5, R14, 0x2, RZ ;  /* 0x044000000e057989 */ /* 0x000e2400000e00ff */
[----:B0-----:R-:W-:-:S05]  /*2070*/  FFMA R5, R7, R5, R14 ;  /* 0x0000000507057223 */ /* 0x001fca000000000e */
[----:B------:R-:W-:Y:S01]  /*2080*/  @P0 FMUL R7, R7, R10 ;  /* 0x0000000a07070220 */ /* 0x000fe20000400000 */
[----:B------:R-:W-:-:S04]  /*2090*/  FSEL R18, R14, R5, !P0 ;  /* 0x000000050e127208 */ /* 0x000fc80004000000 */
[----:B------:R-:W-:Y:S01]  /*20a0*/  SHFL.UP PT, R10, R7, 0x4, RZ ;  /* 0x04800000070a7989 */ /* 0x000fe200000e00ff */
[----:B------:R-:W-:-:S03]  /*20b0*/  ISETP.GE.U32.AND P0, PT, R3, 0x4, PT ;  /* 0x000000040300780c */ /* 0x000fc60003f06070 */
[----:B------:R-:W0:Y:S02]  /*20c0*/  SHFL.UP PT, R5, R18, 0x4, RZ ;  /* 0x0480000012057989 */ /* 0x000e2400000e00ff */
[----:B0-----:R-:W-:-:S08]  /*20d0*/  FFMA R5, R7, R5, R18 ;  /* 0x0000000507057223 */ /* 0x001fd00000000012 */
[----:B------:R-:W-:Y:S01]  /*20e0*/  @P0 FMUL R7, R7, R10 ;  /* 0x0000000a07070220 */ /* 0x000fe20000400000 */
[----:B------:R-:W-:-:S04]  /*20f0*/  FSEL R14, R18, R5, !P0 ;  /* 0x00000005120e7208 */ /* 0x000fc80004000000 */
[----:B------:R-:W-:Y:S01]  /*2100*/  SHFL.UP PT, R10, R7, 0x8, RZ ;  /* 0x05000000070a7989 */ /* 0x000fe200000e00ff */
[----:B------:R-:W-:-:S03]  /*2110*/  ISETP.GE.U32.AND P0, PT, R3, 0x8, PT ;  /* 0x000000080300780c */ /* 0x000fc60003f06070 */
[----:B------:R-:W0:Y:S02]  /*2120*/  SHFL.UP PT, R5, R14, 0x8, RZ ;  /* 0x050000000e057989 */ /* 0x000e2400000e00ff */
[----:B0-----:R-:W-:-:S08]  /*2130*/  FFMA R5, R7, R5, R14 ;  /* 0x0000000507057223 */ /* 0x001fd0000000000e */
[----:B------:R-:W-:Y:S02]  /*2140*/  @P0 FMUL R7, R7, R10 ;  /* 0x0000000a07070220 */ /* 0x000fe40000400000 */
[----:B------:R-:W0:Y:S01]  /*2150*/  @!P2 LDC.64 R10, c[0x0][0x3a8] ;  /* 0x0000ea00ff0aab82 */ /* 0x000e220000000a00 */
[----:B------:R-:W-:Y:S02]  /*2160*/  FSEL R18, R14, R5, !P0 ;  /* 0x000000050e127208 */ /* 0x000fe40004000000 */
[----:B------:R-:W-:Y:S01]  /*2170*/  SHFL.UP PT, R20, R7, 0x10, RZ ;  /* 0x0600000007147989 */ /* 0x000fe200000e00ff */
[----:B------:R-:W-:Y:S02]  /*2180*/  ISETP.GE.U32.AND P0, PT, R3, 0x10, PT ;  /* 0x000000100300780c */ /* 0x000fe40003f06070 */
[--C-:B------:R-:W-:Y:S01]  /*2190*/  @!P2 SHF.R.S32.HI R5, RZ, 0x1f, R4.reuse ;  /* 0x0000001fff05a819 */ /* 0x100fe20000011404 */
[----:B------:R-:W2:Y:S02]  /*21a0*/  SHFL.UP PT, R9, R18, 0x10, RZ ;  /* 0x0600000012097989 */ /* 0x000ea400000e00ff */
[----:B------:R-:W-:-:S03]  /*21b0*/  @!P2 IMAD.WIDE.U32 R4, R0, R13, R4 ;  /* 0x0000000d0004a225 */ /* 0x000fc600078e0004 */
[----:B0-----:R-:W-:-:S04]  /*21c0*/  @!P2 LEA R10, P3, R4, R10, 0x2 ;  /* 0x0000000a040aa211 */ /* 0x001fc800078610ff */
[----:B------:R-:W-:Y:S01]  /*21d0*/  @!P2 LEA.HI.X R11, R4, R11, R5, 0x2, P3 ;  /* 0x0000000b040ba211 */ /* 0x000fe200018f1405 */
[----:B------:R-:W-:Y:S01]  /*21e0*/  VIADD R4, R2, 0xffffffff ;  /* 0xffffffff02047836 */ /* 0x000fe20000000000 */
[----:B------:R-:W-:Y:S01]  /*21f0*/  MOV R2, R8 ;  /* 0x0000000800027202 */ /* 0x000fe20000000f00 */
[C---:B--2---:R-:W-:Y:S01]  /*2200*/  FFMA R9, R7.reuse, R9, R18 ;  /* 0x0000000907097223 */ /* 0x044fe20000000012 */
[----:B------:R-:W-:-:S04]  /*2210*/  @P0 FMUL R7, R7, R20 ;  /* 0x0000001407070220 */ /* 0x000fc80000400000 */
[----:B------:R-:W-:-:S05]  /*2220*/  FSEL R9, R18, R9, !P0 ;  /* 0x0000000912097208 */ /* 0x000fca0004000000 */
[----:B-1----:R-:W-:-:S05]  /*2230*/  FFMA R9, R6, R7, R9 ;  /* 0x0000000706097223 */ /* 0x002fca0000000009 */
[----:B------:R0:W2:Y:S04]  /*2240*/  SHFL.IDX PT, R6, R9, R4, 0x1f ;  /* 0x00001f0409067589 */ /* 0x0000a800000e0000 */
[----:B------:R0:W-:Y:S02]  /*2250*/  @!P2 STG.E desc[UR6][R10.64], R9 ;  /* 0x000000090a00a986 */ /* 0x0001e4000c101906 */
.L_x_125:
[----:B------:R-:W-:Y:S05]  /*2260*/  BSYNC.RECONVERGENT B0 ;  /* 0x0000000000007941 */ /* 0x000fea0003800200 */
.L_x_124:
[----:B------:R-:W-:Y:S05]  /*2270*/  @!P1 EXIT ;  /* 0x000000000000994d */ /* 0x000fea0003800000 */
[----:B0-----:R-:W0:Y:S01]  /*2280*/  LDC.64 R4, c[0x0][0x380] ;  /* 0x0000e000ff047b82 */ /* 0x001e220000000a00 */
[--C-:B------:R-:W-:Y:S01]  /*2290*/  IMAD.IADD R13, R13, 0x1, -R2.reuse ;  /* 0x000000010d0d7824 */ /* 0x100fe200078e0a02 */
[C---:B------:R-:W-:Y:S01]  /*22a0*/  ISETP.NE.AND P0, PT, R3.reuse, RZ, PT ;  /* 0x000000ff0300720c */ /* 0x040fe20003f05270 */
[----:B------:R-:W-:Y:S01]  /*22b0*/  VIADD R7, R2, 0x100 ;  /* 0x0000010002077836 */ /* 0x000fe20000000000 */
[----:B------:R-:W4:Y:S01]  /*22c0*/  LDCU UR4, c[0x0][0x398] ;  /* 0x00007300ff0477ac */ /* 0x000f220008000800 */
[----:B------:R-:W-:Y:S01]  /*22d0*/  IMAD.IADD R2, R3, 0x1, R2 ;  /* 0x0000000103027824 */ /* 0x000fe200078e0202 */
[----:B------:R-:W0:Y:S09]  /*22e0*/  LDCU.64 UR8, c[0x0][0x3a8] ;  /* 0x00007500ff0877ac */ /* 0x000e320008000a00 */
.L_x_126:
[C---:B----4-:R-:W-:Y:S01]  /*22f0*/  ISETP.GE.OR P0, PT, R7.reuse, UR4, P0 ;  /* 0x0000000407007c0c */ /* 0x050fe20008706670 */
[----:B------:R-:W-:Y:S01]  /*2300*/  VIADD R9, R7, 0xffffff00 ;  /* 0xffffff0007097836 */ /* 0x000fe20000000000 */
[C---:B------:R-:W-:Y:S01]  /*2310*/  ISETP.GE.AND P5, PT, R2.reuse, UR4, PT ;  /* 0x0000000402007c0c */ /* 0x040fe2000bfa6270 */
[----:B0--3--:R-:W-:-:S04]  /*2320*/  IMAD.WIDE R10, R2, 0x4, R4 ;  /* 0x00000004020a7825 */ /* 0x009fc800078e0204 */
[----:B------:R-:W-:-:S06]  /*2330*/  IMAD.WIDE R8, R9, 0x4, R4 ;  /* 0x0000000409087825 */ /* 0x000fcc00078e0204 */
[----:B------:R0:W-:Y:S04]  /*2340*/  @!P0 CCTL.E.PF2 [R8+0x400] ;  /* 0x000004000800898f */ /* 0x0001e80000800100 */
[----:B------:R-:W3:Y:S01]  /*2350*/  @!P5 LDG.E R15, desc[UR6][R10.64] ;  /* 0x000000060a0fd981 */ /* 0x000ee2000c1e1900 */
[----:B------:R-:W-:Y:S01]  /*2360*/  HFMA2 R14, -RZ, RZ, 0, 0 ;  /* 0x00000000ff0e7431 */ /* 0x000fe200000001ff */
[C---:B------:R-:W-:Y:S02]  /*2370*/  ISETP.NE.AND P1, PT, R3.reuse, RZ, PT ;  /* 0x000000ff0300720c */ /* 0x040fe40003f25270 */
[C---:B------:R-:W-:Y:S02]  /*2380*/  ISETP.GE.U32.AND P4, PT, R3.reuse, 0x2, PT ;  /* 0x000000020300780c */ /* 0x040fe40003f86070 */
[----:B------:R-:W-:-:S02]  /*2390*/  ISETP.GE.U32.AND P3, PT, R3, 0x4, PT ;  /* 0x000000040300780c */ /* 0x000fc40003f66070 */
[C---:B------:R-:W-:Y:S02]  /*23a0*/  ISETP.GE.U32.AND P2, PT, R3.reuse, 0x8, PT ;  /* 0x000000080300780c */ /* 0x040fe40003f46070 */
[----:B------:R-:W-:Y:S01]  /*23b0*/  ISETP.GE.U32.AND P6, PT, R3, 0x10, PT ;  /* 0x000000100300780c */ /* 0x000fe20003fc6070 */
[----:B---3--:R-:W-:Y:S01]  /*23c0*/  @!P5 FMUL R17, R12, R15 ;  /* 0x0000000f0c11d220 */ /* 0x008fe20000400000 */
[----:B------:R-:W-:-:S04]  /*23d0*/  @!P5 FSETP.NE.AND P0, PT, |R15|, +INF , PT ;  /* 0x7f8000000f00d80b */ /* 0x000fc80003f05200 */
[----:B------:R-:W-:Y:S01]  /*23e0*/  @!P5 FSEL R14, R17, RZ, P0 ;  /* 0x000000ff110ed208 */ /* 0x000fe20000000000 */
[----:B------:R-:W-:Y:S01]  /*23f0*/  IMAD.MOV.U32 R17, RZ, RZ, 0x3f800000 ;  /* 0x3f800000ff117424 */ /* 0x000fe200078e00ff */
[----:B------:R-:W-:-:S03]  /*2400*/  @!P5 FSEL R17, R16, 1, P0 ;  /* 0x3f8000001011d808 */ /* 0x000fc60000000000 */
[----:B------:R-:W3:Y:S04]  /*2410*/  SHFL.UP PT, R15, R14, 0x1, RZ ;  /* 0x042000000e0f7989 */ /* 0x000ee800000e00ff */
[----:B------:R-:W4:Y:S01]  /*2420*/  SHFL.UP PT, R18, R17, 0x1, RZ ;  /* 0x0420000011127989 */ /* 0x000f2200000e00ff */
[-C--:B---3--:R-:W-:Y:S01]  /*2430*/  FFMA R15, R15, R17.reuse, R14 ;  /* 0x000000110f0f7223 */ /* 0x088fe2000000000e */
[----:B----4-:R-:W-:-:S04]  /*2440*/  @P1 FMUL R17, R18, R17 ;  /* 0x0000001112111220 */ /* 0x010fc80000400000 */
[----:B------:R-:W-:Y:S01]  /*2450*/  FSEL R20, R14, R15, !P1 ;  /* 0x0000000f0e147208 */ /* 0x000fe20004800000 */
[----:B------:R-:W-:Y:S04]  /*2460*/  SHFL.UP PT, R18, R17, 0x2, RZ ;  /* 0x0440000011127989 */ /* 0x000fe800000e00ff */
[----:B------:R-:W3:Y:S02]  /*2470*/  SHFL.UP PT, R15, R20, 0x2, RZ ;  /* 0x04400000140f7989 */ /* 0x000ee400000e00ff */
[C---:B---3--:R-:W-:Y:S01]  /*2480*/  FFMA R15, R17.reuse, R15, R20 ;  /* 0x0000000f110f7223 */ /* 0x048fe20000000014 */
[----:B------:R-:W-:-:S04]  /*2490*/  @P4 FMUL R17, R17, R18 ;  /* 0x0000001211114220 */ /* 0x000fc80000400000 */
[----:B------:R-:W-:Y:S01]  /*24a0*/  FSEL R14, R20, R15, !P4 ;  /* 0x0000000f140e7208 */ /* 0x000fe20006000000 */
[----:B------:R-:W-:Y:S04]  /*24b0*/  SHFL.UP PT, R18, R17, 0x4, RZ ;  /* 0x0480000011127989 */ /* 0x000fe800000e00ff */
[----:B------:R-:W3:Y:S02]  /*24c0*/  SHFL.UP PT, R15, R14, 0x4, RZ ;  /* 0x048000000e0f7989 */ /* 0x000ee400000e00ff */
[C---:B---3--:R-:W-:Y:S01]  /*24d0*/  FFMA R15, R17.reuse, R15, R14 ;  /* 0x0000000f110f7223 */ /* 0x048fe2000000000e */
[----:B------:R-:W-:-:S04]  /*24e0*/  @P3 FMUL R17, R17, R18 ;  /* 0x0000001211113220 */ /* 0x000fc80000400000 */
[----:B------:R-:W-:Y:S01]  /*24f0*/  FSEL R20, R14, R15, !P3 ;  /* 0x0000000f0e147208 */ /* 0x000fe20005800000 */
[----:B------:R-:W-:Y:S01]  /*2500*/  SHFL.UP PT, R18, R17, 0x8, RZ ;  /* 0x0500000011127989 */ /* 0x000fe200000e00ff */
[----:B------:R-:W-:-:S03]  /*2510*/  IMAD.MOV.U32 R14, RZ, RZ, R2 ;  /* 0x000000ffff0e7224 */ /* 0x000fc600078e0002 */
[----:B------:R-:W3:Y:S02]  /*2520*/  SHFL.UP PT, R15, R20, 0x8, RZ ;  /* 0x05000000140f7989 */ /* 0x000ee400000e00ff */
[C---:B---3--:R-:W-:Y:S01]  /*2530*/  FFMA R15, R17.reuse, R15, R20 ;  /* 0x0000000f110f7223 */ /* 0x048fe20000000014 */
[----:B------:R-:W-:-:S04]  /*2540*/  @P2 FMUL R17, R17, R18 ;  /* 0x0000001211112220 */ /* 0x000fc80000400000 */
[----:B------:R-:W-:Y:S01]  /*2550*/  FSEL R22, R20, R15, !P2 ;  /* 0x0000000f14167208 */ /* 0x000fe20005000000 */
[----:B------:R-:W-:Y:S01]  /*2560*/  SHFL.UP PT, R24, R17, 0x10, RZ ;  /* 0x0600000011187989 */ /* 0x000fe200000e00ff */
[----:B------:R-:W-:-:S03]  /*2570*/  SHF.R.S32.HI R15, RZ, 0x1f, R2 ;  /* 0x0000001fff0f7819 */ /* 0x000fc60000011402 */
[----:B------:R-:W3:Y:S01]  /*2580*/  SHFL.UP PT, R21, R22, 0x10, RZ ;  /* 0x0600000016157989 */ /* 0x000ee200000e00ff */
[----:B------:R-:W-:-:S03]  /*2590*/  IMAD.WIDE.U32 R18, R0, UR4, R14 ;  /* 0x0000000400127c25 */ /* 0x000fc6000f8e000e */
[----:B------:R-:W-:-:S04]  /*25a0*/  LEA R14, P0, R18, UR8, 0x2 ;  /* 0x00000008120e7c11 */ /* 0x000fc8000f8010ff */
[----:B------:R-:W-:Y:S02]  /*25b0*/  LEA.HI.X R15, R18, UR9, R19, 0x2, P0 ;  /* 0x00000009120f7c11 */ /* 0x000fe400080f1413 */
[----:B------:R-:W-:Y:S01]  /*25c0*/  ISETP.NE.AND P0, PT, R3, RZ, PT ;  /* 0x000000ff0300720c */ /* 0x000fe20003f05270 */
[C---:B---3--:R-:W-:Y:S01]  /*25d0*/  FFMA R21, R17.reuse, R21, R22 ;  /* 0x0000001511157223 */ /* 0x048fe20000000016 */
[----:B------:R-:W-:-:S04]  /*25e0*/  @P6 FMUL R17, R17, R24 ;  /* 0x0000001811116220 */ /* 0x000fc80000400000 */
[----:B------:R-:W-:-:S05]  /*25f0*/  FSEL R20, R22, R21, !P6 ;  /* 0x0000001516147208 */ /* 0x000fca0007000000 */
[----:B-12---:R-:W-:Y:S01]  /*2600*/  FFMA R19, R17, R6, R20 ;  /* 0x0000000611137223 */ /* 0x006fe20000000014 */
[----:B------:R-:W-:-:S04]  /*2610*/  VIADD R6, R7, 0x20 ;  /* 0x0000002007067836 */ /* 0x000fc80000000000 */
[----:B------:R-:W-:Y:S01]  /*2620*/  @!P5 STG.E desc[UR6][R14.64], R19 ;  /* 0x000000130e00d986 */ /* 0x000fe2000c101906 */
[----:B------:R-:W-:Y:S01]  /*2630*/  ISETP.GE.OR P5, PT, R6, UR4, P0 ;  /* 0x0000000406007c0c */ /* 0x000fe200087a6670 */
[----:B------:R-:W-:-:S12]  /*2640*/  VIADD R6, R2, 0x20 ;  /* 0x0000002002067836 */ /* 0x000fd80000000000 */
[----:B------:R0:W-:Y:S01]  /*2650*/  @!P5 CCTL.E.PF2 [R8+0x480] ;  /* 0x000004800800d98f */ /* 0x0001e20000800100 */
[----:B------:R-:W-:-:S13]  /*2660*/  ISETP.GE.AND P5, PT, R6, UR4, PT ;  /* 0x0000000406007c0c */ /* 0x000fda000bfa6270 */
[----:B------:R-:W2:Y:S01]  /*2670*/  @!P5 LDG.E R11, desc[UR6][R10.64+0x80] ;  /* 0x000080060a0bd981 */ /* 0x000ea2000c1e1900 */
[----:B------:R-:W-:Y:S01]  /*2680*/  IMAD.MOV.U32 R6, RZ, RZ, RZ ;  /* 0x000000ffff067224 */ /* 0x000fe200078e00ff */
[----:B------:R-:W-:Y:S01]  /*2690*/  MOV R17, 0x3f800000 ;  /* 0x3f80000000117802 */ /* 0x000fe20000000f00 */
[----:B------:R-:W-:Y:S02]  /*26a0*/  VIADD R2, R2, 0x40 ;  /* 0x0000004002027836 */ /* 0x000fe40000000000 */
[----:B--2---:R-:W-:Y:S01]  /*26b0*/  @!P5 FMUL R18, R12, R11 ;  /* 0x0000000b0c12d220 */ /* 0x004fe20000400000 */
[----:B------:R-:W-:-:S04]  /*26c0*/  @!P5 FSETP.NE.AND P6, PT, |R11|, +INF , PT ;  /* 0x7f8000000b00d80b */ /* 0x000fc80003fc5200 */
[----:B------:R-:W-:Y:S02]  /*26d0*/  @!P5 FSEL R6, R18, RZ, P6 ;  /* 0x000000ff1206d208 */ /* 0x000fe40003000000 */
[----:B------:R-:W-:Y:S02]  /*26e0*/  @!P5 FSEL R17, R16, 1, P6 ;  /* 0x3f8000001011d808 */ /* 0x000fe40003000000 */
[----:B------:R-:W-:Y:S01]  /*26f0*/  ISETP.GE.U32.AND P6, PT, R3, 0x10, PT ;  /* 0x000000100300780c */ /* 0x000fe20003fc6070 */
[----:B------:R-:W1:Y:S04]  /*2700*/  SHFL.UP PT, R21, R6, 0x1, RZ ;  /* 0x0420000006157989 */ /* 0x000e6800000e00ff */
[----:B0-----:R-:W0:Y:S01]  /*2710*/  SHFL.UP PT, R8, R17, 0x1, RZ ;  /* 0x0420000011087989 */ /* 0x001e2200000e00ff */
[-C--:B-1----:R-:W-:Y:S01]  /*2720*/  FFMA R21, R21, R17.reuse, R6 ;  /* 0x0000001115157223 */ /* 0x082fe20000000006 */
[----:B0-----:R-:W-:-:S04]  /*2730*/  @P1 FMUL R17, R8, R17 ;  /* 0x0000001108111220 */ /* 0x001fc80000400000 */
[----:B------:R-:W-:Y:S01]  /*2740*/  FSEL R18, R6, R21, !P1 ;  /* 0x0000001506127208 */ /* 0x000fe20004800000 */
[----:B------:R-:W-:Y:S04]  /*2750*/  SHFL.UP PT, R8, R17, 0x2, RZ ;  /* 0x0440000011087989 */ /* 0x000fe800000e00ff */
[----:B------:R-:W0:Y:S02]  /*2760*/  SHFL.UP PT, R9, R18, 0x2, RZ ;  /* 0x0440000012097989 */ /* 0x000e2400000e00ff */
[C---:B0-----:R-:W-:Y:S01]  /*2770*/  FFMA R9, R17.reuse, R9, R18 ;  /* 0x0000000911097223 */ /* 0x041fe20000000012 */
[----:B------:R-:W-:-:S04]  /*2780*/  @P4 FMUL R17, R17, R8 ;  /* 0x0000000811114220 */ /* 0x000fc80000400000 */
[----:B------:R-:W-:Y:S01]  /*2790*/  FSEL R10, R18, R9, !P4 ;  /* 0x00000009120a7208 */ /* 0x000fe20006000000 */
[----:B------:R-:W-:Y:S04]  /*27a0*/  SHFL.UP PT, R6, R17, 0x4, RZ ;  /* 0x0480000011067989 */ /* 0x000fe800000e00ff */
[----:B------:R-:W0:Y:S02]  /*27b0*/  SHFL.UP PT, R9, R10, 0x4, RZ ;  /* 0x048000000a097989 */ /* 0x000e2400000e00ff */
[C---:B0-----:R-:W-:Y:S01]  /*27c0*/  FFMA R9, R17.reuse, R9, R10 ;  /* 0x0000000911097223 */ /* 0x041fe2000000000a */
[----:B------:R-:W-:Y:S01]  /*27d0*/  @P3 FMUL R17, R17, R6 ;  /* 0x0000000611113220 */ /* 0x000fe20000400000 */
[----:B------:R-:W-:-:S03]  /*27e0*/  VIMNMX R6, PT, PT, R13, 0x20, PT ;  /* 0x000000200d067848 */ /* 0x000fc60003fe0100 */
[----:B------:R-:W-:Y:S01]  /*27f0*/  FSEL R20, R10, R9, !P3 ;  /* 0x000000090a147208 */ /* 0x000fe20005800000 */
[----:B------:R-:W-:Y:S04]  /*2800*/  SHFL.UP PT, R8, R17, 0x8, RZ ;  /* 0x0500000011087989 */ /* 0x000fe800000e00ff */
[----:B------:R-:W0:Y:S02]  /*2810*/  SHFL.UP PT, R9, R20, 0x8, RZ ;  /* 0x0500000014097989 */ /* 0x000e2400000e00ff */
[C---:B0-----:R-:W-:Y:S01]  /*2820*/  FFMA R9, R17.reuse, R9, R20 ;  /* 0x0000000911097223 */ /* 0x041fe20000000014 */
[----:B------:R-:W-:Y:S01]  /*2830*/  @P2 FMUL R17, R17, R8 ;  /* 0x0000000811112220 */ /* 0x000fe20000400000 */
[----:B------:R-:W-:-:S03]  /*2840*/  VIADD R8, R6, 0xffffffff ;  /* 0xffffffff06087836 */ /* 0x000fc60000000000 */
[----:B------:R-:W-:Y:S01]  /*2850*/  FSEL R18, R20, R9, !P2 ;  /* 0x0000000914127208 */ /* 0x000fe20005000000 */
[----:B------:R-:W-:Y:S01]  /*2860*/  SHFL.UP PT, R6, R17, 0x10, RZ ;  /* 0x0600000011067989 */ /* 0x000fe200000e00ff */
[----:B------:R-:W-:-:S03]  /*2870*/  IMAD.MOV.U32 R20, RZ, RZ, 0x20 ;  /* 0x00000020ff147424 */ /* 0x000fc600078e00ff */
[----:B------:R-:W0:Y:S04]  /*2880*/  SHFL.UP PT, R9, R18, 0x10, RZ ;  /* 0x0600000012097989 */ /* 0x000e2800000e00ff */
[----:B------:R-:W1:Y:S01]  /*2890*/  SHFL.IDX PT, R19, R19, R8, 0x1f ;  /* 0x00001f0813137589 */ /* 0x000e6200000e0000 */
[C---:B0-----:R-:W-:Y:S01]  /*28a0*/  FFMA R9, R17.reuse, R9, R18 ;  /* 0x0000000911097223 */ /* 0x041fe20000000012 */
[----:B------:R-:W-:Y:S01]  /*28b0*/  @P6 FMUL R17, R17, R6 ;  /* 0x0000000611116220 */ /* 0x000fe20000400000 */
[C---:B------:R-:W-:Y:S01]  /*28c0*/  VIADDMNMX R6, R13.reuse, -R20, 0x20, PT ;  /* 0x000000200d067446 */ /* 0x040fe20003800914 */
[----:B------:R-:W-:Y:S02]  /*28d0*/  VIADD R13, R13, 0xffffffc0 ;  /* 0xffffffc00d0d7836 */ /* 0x000fe40000000000 */
[----:B------:R-:W-:-:S02]  /*28e0*/  FSEL R10, R18, R9, !P6 ;  /* 0x00000009120a7208 */ /* 0x000fc40007000000 */
[----:B------:R-:W-:Y:S01]  /*28f0*/  IADD3 R9, PT, PT, R7, -0xc0, RZ ;  /* 0xffffff4007097810 */ /* 0x000fe20007ffe0ff */
[----:B------:R-:W-:Y:S02]  /*2900*/  VIADD R6, R6, 0xffffffff ;  /* 0xffffffff06067836 */ /* 0x000fe40000000000 */
[----:B-1----:R-:W-:Y:S01]  /*2910*/  FFMA R11, R19, R17, R10 ;  /* 0x00000011130b7223 */ /* 0x002fe2000000000a */
[----:B------:R-:W-:Y:S01]  /*2920*/  ISETP.GE.AND P1, PT, R9, UR4, PT ;  /* 0x0000000409007c0c */ /* 0x000fe2000bf26270 */
[----:B------:R-:W-:-:S03]  /*2930*/  VIADD R7, R7, 0x40 ;  /* 0x0000004007077836 */ /* 0x000fc60000000000 */
[----:B------:R0:W-:Y:S04]  /*2940*/  @!P5 STG.E desc[UR6][R14.64+0x80], R11 ;  /* 0x0000800b0e00d986 */ /* 0x0001e8000c101906 */
[----:B------:R0:W1:Y:S05]  /*2950*/  SHFL.IDX PT, R6, R11, R6, 0x1f ;  /* 0x00001f060b067589 */ /* 0x00006a00000e0000 */
[----:B------:R-:W-:Y:S05]  /*2960*/  @!P1 BRA `(.L_x_126) ;  /* 0xfffffff800609947 */ /* 0x000fea000383ffff */
[----:B------:R-:W-:Y:S05]  /*2970*/  EXIT ;  /* 0x000000000000794d */ /* 0x000fea0003800000 */
.L_x_127:
        /* <DEDUP_REMOVED lines=16> */
.L_x_132:


//--------------------- .nv.shared.reserved.0     --------------------------
	.section	.nv.shared.reserved.0,"aw",@nobits
	.weak		__nv_reservedSMEM_offset_0_alias
	.size		__nv_reservedSMEM_offset_0_alias, 0, 64
	.other		__nv_reservedSMEM_offset_0_alias,@"STO_CUDA_RESERVED_SHARED STV_DEFAULT"
__nv_reservedSMEM_offset_0_alias:
	.zero		0
	.zero		64


//--------------------- .nv.constant0.ema_many_series_one_param_f32_coalesced --------------------------
	.section	.nv.constant0.ema_many_series_one_param_f32_coalesced,"a",@progbits
	.sectionflags	@""
	.align	4
.nv.constant0.ema_many_series_one_param_f32_coalesced:
	.zero		936


//--------------------- .nv.constant0.ema_many_series_one_param_f32 --------------------------
	.section	.nv.constant0.ema_many_series_one_param_f32,"a",@progbits
	.sectionflags	@""
	.align	4
.nv.constant0.ema_many_series_one_param_f32:
	.zero		936


//--------------------- .nv.constant0.ema_batch_f64_to_f32 --------------------------
	.section	.nv.constant0.ema_batch_f64_to_f32,"a",@progbits
	.sectionflags	@""
	.align	4
.nv.constant0.ema_batch_f64_to_f32:
	.zero		936


//--------------------- .nv.constant0.ema_batch_f32 --------------------------
	.section	.nv.constant0.ema_batch_f32,"a",@progbits
	.sectionflags	@""
	.align	4
.nv.constant0.ema_batch_f32:
	.zero		944


//--------------------- SYMBOLS --------------------------

	.type		.nv.reservedSmem.offset0,@object
	.size		.nv.reservedSmem.offset0,0x4
